	.target	sm_90a

	.elftype	@"ET_EXEC"


//--------------------- .note.nv.tkinfo           --------------------------
	.section	.note.nv.tkinfo,"",@"SHT_NOTE"
	.sectionflags	@"SHF_NOTE_NV_TKINFO"
	.tkinfo
        /*0018*/ 	.word	0x00000002
        /*0030*/ 	.string	""
        /*0030*/ 	.string	"ptxas"
        /*0030*/ 	.string	"Cuda compilation tools, release 13.0, V13.0.88"
        /*0030*/ 	.string	"Build cuda_13.0.r13.0/compiler.36424714_0"
        /*0030*/ 	.string	"-v  -suppress-debug-info  -lineinfo  -arch sm_90a "



//--------------------- .note.nv.cuinfo           --------------------------
	.section	.note.nv.cuinfo,"",@"SHT_NOTE"
	.sectionflags	@"SHF_NOTE_NV_CUINFO"
        /*0018*/ 	.short	0x0002
        /*001a*/ 	.short	0x005a
        /*001c*/ 	.short	0x0082
	.zero		2


//--------------------- .nv.info                  --------------------------
	.section	.nv.info,"",@"SHT_CUDA_INFO"
	.align	4


	//----- nvinfo : EIATTR_REGCOUNT
	.align		4
        /*0000*/ 	.byte	0x04, 0x2f
        /*0002*/ 	.short	(.L_1 - .L_0)
	.align		4
.L_0:
        /*0004*/ 	.word	index@(gluon_mma)
        /*0008*/ 	.word	0x000000b2


	//----- nvinfo : EIATTR_FRAME_SIZE
	.align		4
.L_1:
        /*000c*/ 	.byte	0x04, 0x11
        /*000e*/ 	.short	(.L_3 - .L_2)
	.align		4
.L_2:
        /*0010*/ 	.word	index@(gluon_mma)
        /*0014*/ 	.word	0x00000000


	//----- nvinfo : EIATTR_MIN_STACK_SIZE
	.align		4
.L_3:
        /*0018*/ 	.byte	0x04, 0x12
        /*001a*/ 	.short	(.L_5 - .L_4)
	.align		4
.L_4:
        /*001c*/ 	.word	index@(gluon_mma)
        /*0020*/ 	.word	0x00000000
.L_5:


//--------------------- .nv.compat                --------------------------
	.section	.nv.compat,"",@"SHT_CUDA_COMPAT_INFO"
	.align	4
        /*0000*/ 	.byte	0x02, 0x09, 0x01, 0x00, 0x02, 0x02, 0x04, 0x00, 0x02, 0x05, 0x05, 0x00, 0x03, 0x07, 0x01, 0x01
        /*0010*/ 	.byte	0x02, 0x03, 0x00, 0x00, 0x02, 0x06, 0x01, 0x00, 0x04, 0x0b, 0x08, 0x00, 0x00, 0x00, 0x00, 0x00
        /*0020*/ 	.byte	0x00, 0x00, 0x00, 0x00


//--------------------- .nv.info.gluon_mma        --------------------------
	.section	.nv.info.gluon_mma,"",@"SHT_CUDA_INFO"
	.sectionflags	@""
	.align	4


	//----- nvinfo : EIATTR_CUDA_API_VERSION
	.align		4
        /*0000*/ 	.byte	0x04, 0x37
        /*0002*/ 	.short	(.L_7 - .L_6)
.L_6:
        /*0004*/ 	.word	0x00000082


	//----- nvinfo : EIATTR_KPARAM_INFO
	.align		4
.L_7:
        /*0008*/ 	.byte	0x04, 0x17
        /*000a*/ 	.short	(.L_9 - .L_8)
.L_8:
        /*000c*/ 	.word	0x00000000
        /*0010*/ 	.short	0x0004
        /*0012*/ 	.short	0x0020
        /*0014*/ 	.byte	0x00, 0xf4, 0x21, 0x00


	//----- nvinfo : EIATTR_KPARAM_INFO
	.align		4
.L_9:
        /*0018*/ 	.byte	0x04, 0x17
        /*001a*/ 	.short	(.L_11 - .L_10)
.L_10:
        /*001c*/ 	.word	0x00000000
        /*0020*/ 	.short	0x0003
        /*0022*/ 	.short	0x0018
        /*0024*/ 	.byte	0x00, 0xf4, 0x21, 0x00


	//----- nvinfo : EIATTR_KPARAM_INFO
	.align		4
.L_11:
        /*0028*/ 	.byte	0x04, 0x17
        /*002a*/ 	.short	(.L_13 - .L_12)
.L_12:
        /*002c*/ 	.word	0x00000000
        /*0030*/ 	.short	0x0002
        /*0032*/ 	.short	0x0010
        /*0034*/ 	.byte	0x00, 0xf4, 0x21, 0x00


	//----- nvinfo : EIATTR_KPARAM_INFO
	.align		4
.L_13:
        /*0038*/ 	.byte	0x04, 0x17
        /*003a*/ 	.short	(.L_15 - .L_14)
.L_14:
        /*003c*/ 	.word	0x00000000
        /*0040*/ 	.short	0x0001
        /*0042*/ 	.short	0x0008
        /*0044*/ 	.byte	0x00, 0xf4, 0x21, 0x00


	//----- nvinfo : EIATTR_KPARAM_INFO
	.align		4
.L_15:
        /*0048*/ 	.byte	0x04, 0x17
        /*004a*/ 	.short	(.L_17 - .L_16)
.L_16:
        /*004c*/ 	.word	0x00000000
        /*0050*/ 	.short	0x0000
        /*0052*/ 	.short	0x0000
        /*0054*/ 	.byte	0x00, 0xf4, 0x21, 0x00


	//----- nvinfo : EIATTR_SPARSE_MMA_MASK
	.align		4
.L_17:
        /*0058*/ 	.byte	0x03, 0x50
        /*005a*/ 	.short	0x0000


	//----- nvinfo : EIATTR_MAXREG_COUNT
	.align		4
        /*005c*/ 	.byte	0x03, 0x1b
        /*005e*/ 	.short	0x00ff


	//----- nvinfo : EIATTR_NUM_BARRIERS
	.align		4
        /*0060*/ 	.byte	0x02, 0x4c
        /*0062*/ 	.byte	0x01
	.zero		1


	//----- nvinfo : EIATTR_MERCURY_ISA_VERSION
	.align		4
        /*0064*/ 	.byte	0x03, 0x5f
        /*0066*/ 	.short	0x0101


	//----- nvinfo : EIATTR_EXIT_INSTR_OFFSETS
	.align		4
        /*0068*/ 	.byte	0x04, 0x1c
        /*006a*/ 	.short	(.L_19 - .L_18)


	//   ....[0]....
.L_18:
        /*006c*/ 	.word	0x00002730


	//----- nvinfo : EIATTR_REQNTID
	.align		4
.L_19:
        /*0070*/ 	.byte	0x04, 0x10
        /*0072*/ 	.short	(.L_21 - .L_20)
.L_20:
        /*0074*/ 	.word	0x00000080
        /*0078*/ 	.word	0x00000001
        /*007c*/ 	.word	0x00000001


	//----- nvinfo : EIATTR_CBANK_PARAM_SIZE
	.align		4
.L_21:
        /*0080*/ 	.byte	0x03, 0x19
        /*0082*/ 	.short	0x0028


	//----- nvinfo : EIATTR_PARAM_CBANK
	.align		4
        /*0084*/ 	.byte	0x04, 0x0a
        /*0086*/ 	.short	(.L_23 - .L_22)
	.align		4
.L_22:
        /*0088*/ 	.word	index@(.nv.constant0.gluon_mma)
        /*008c*/ 	.short	0x0210
        /*008e*/ 	.short	0x0028


	//----- nvinfo : EIATTR_SW_WAR
	.align		4
.L_23:
        /*0090*/ 	.byte	0x04, 0x36
        /*0092*/ 	.short	(.L_25 - .L_24)
.L_24:
        /*0094*/ 	.word	0x00000008
.L_25:


//--------------------- .nv.callgraph             --------------------------
	.section	.nv.callgraph,"",@"SHT_CUDA_CALLGRAPH"
	.align	4
	.sectionentsize	8
	.align		4
        /*0000*/ 	.word	0x00000000
	.align		4
        /*0004*/ 	.word	0xffffffff
	.align		4
        /*0008*/ 	.word	0x00000000
	.align		4
        /*000c*/ 	.word	0xfffffffe
	.align		4
        /*0010*/ 	.word	0x00000000
	.align		4
        /*0014*/ 	.word	0xfffffffd
	.align		4
        /*0018*/ 	.word	0x00000000
	.align		4
        /*001c*/ 	.word	0xfffffffc


//--------------------- .text.gluon_mma           --------------------------
	.section	.text.gluon_mma,"ax",@progbits
	.align	128
        .global         gluon_mma
        .type           gluon_mma,@function
        .size           gluon_mma,(.L_x_1 - gluon_mma)
        .other          gluon_mma,@"STO_CUDA_ENTRY STV_DEFAULT"
gluon_mma:
.text.gluon_mma:
[----:B------:R-:W-:Y:S01]  /*0000*/  LDC R1, c[0x0][0x28] ;  /* 0x00000a00ff017b82 */ /* 0x000fe20000000800 */
[----:B------:R-:W0:Y:S01]  /*0010*/  S2R R2, SR_TID.X ;  /* 0x0000000000027919 */ /* 0x000e220000002100 */
[----:B------:R-:W-:Y:S01]  /*0020*/  ULDC.64 UR4, c[0x0][0x210] ;  /* 0x0000840000047ab9 */ /* 0x000fe20000000a00 */
[----:B------:R-:W-:-:S05]  /*0030*/  ULDC.64 UR10, c[0x0][0x208] ;  /* 0x00008200000a7ab9 */ /* 0x000fca0000000a00 */
[----:B------:R-:W1:Y:S01]  /*0040*/  LDC.64 R58, c[0x0][0x218] ;  /* 0x00008600ff3a7b82 */ /* 0x000e620000000a00 */
[C---:B0-----:R-:W-:Y:S02]  /*0050*/  LOP3.LUT R13, R2.reuse, 0x60, RZ, 0xc0, !PT ;  /* 0x00000060020d7812 */ /* 0x041fe400078ec0ff */
[----:B------:R-:W-:Y:S02]  /*0060*/  SHF.R.U32.HI R12, RZ, 0x5, R2 ;  /* 0x00000005ff0c7819 */ /* 0x000fe40000011602 */
[----:B------:R-:W-:Y:S02]  /*0070*/  IADD3 R14, P0, R13, UR4, RZ ;  /* 0x000000040d0e7c10 */ /* 0x000fe4000ff1e0ff */
[----:B------:R-:W-:Y:S02]  /*0080*/  LOP3.LUT R0, R2, 0xf, RZ, 0xc0, !PT ;  /* 0x0000000f02007812 */ /* 0x000fe400078ec0ff */
[----:B------:R-:W-:Y:S01]  /*0090*/  SGXT.U32 R12, R12, 0x2 ;  /* 0x000000020c0c781a */ /* 0x000fe20000000000 */
[----:B------:R-:W-:-:S03]  /*00a0*/  IMAD.X R15, RZ, RZ, UR5, P0 ;  /* 0x00000005ff0f7e24 */ /* 0x000fc600080e06ff */
[----:B------:R-:W-:Y:S01]  /*00b0*/  LOP3.LUT R5, R12, 0x10, RZ, 0xfc, !PT ;  /* 0x000000100c057812 */ /* 0x000fe200078efcff */
[----:B------:R-:W-:Y:S01]  /*00c0*/  IMAD.WIDE.U32 R14, R0, 0x2, R14 ;  /* 0x00000002000e7825 */ /* 0x000fe200078e000e */
[C---:B------:R-:W-:Y:S02]  /*00d0*/  LOP3.LUT R3, R12.reuse, 0x14, RZ, 0xfc, !PT ;  /* 0x000000140c037812 */ /* 0x040fe400078efcff */
[C---:B------:R-:W-:Y:S02]  /*00e0*/  LOP3.LUT R11, R12.reuse, 0x4, RZ, 0xfc, !PT ;  /* 0x000000040c0b7812 */ /* 0x040fe400078efcff */
[C---:B------:R-:W-:Y:S01]  /*00f0*/  LOP3.LUT R7, R12.reuse, 0x8, RZ, 0xfc, !PT ;  /* 0x000000080c077812 */ /* 0x040fe200078efcff */
[----:B------:R0:W2:Y:S01]  /*0100*/  LDG.E.U16 R4, desc[UR10][R14.64] ;  /* 0x0000000a0e047981 */ /* 0x0000a2000c1e1500 */
[C---:B------:R-:W-:Y:S01]  /*0110*/  IMAD.SHL.U32 R16, R5.reuse, 0x10, RZ ;  /* 0x0000001005107824 */ /* 0x040fe200078e00ff */
[----:B------:R-:W-:Y:S01]  /*0120*/  LEA R30, P3, R5, UR4, 0x5 ;  /* 0x00000004051e7c11 */ /* 0x000fe2000f8628ff */
[----:B------:R-:W-:Y:S01]  /*0130*/  IMAD.SHL.U32 R6, R11, 0x10, RZ ;  /* 0x000000100b067824 */ /* 0x000fe200078e00ff */
[----:B------:R-:W-:Y:S01]  /*0140*/  LEA R32, P4, R3, UR4, 0x5 ;  /* 0x0000000403207c11 */ /* 0x000fe2000f8828ff */
[----:B------:R-:W-:Y:S01]  /*0150*/  IMAD.SHL.U32 R8, R7, 0x10, RZ ;  /* 0x0000001007087824 */ /* 0x000fe200078e00ff */
[----:B------:R-:W-:-:S02]  /*0160*/  LOP3.LUT R23, R12, 0x18, RZ, 0xfc, !PT ;  /* 0x000000180c177812 */ /* 0x000fc400078efcff */
[C---:B------:R-:W-:Y:S01]  /*0170*/  LOP3.LUT R9, R12.reuse, 0xc, RZ, 0xfc, !PT ;  /* 0x0000000c0c097812 */ /* 0x040fe200078efcff */
[----:B0-----:R-:W-:Y:S01]  /*0180*/  IMAD.SHL.U32 R14, R3, 0x10, RZ ;  /* 0x00000010030e7824 */ /* 0x001fe200078e00ff */
[----:B------:R-:W-:Y:S02]  /*0190*/  LEA R24, P0, R11, UR4, 0x5 ;  /* 0x000000040b187c11 */ /* 0x000fe4000f8028ff */
[----:B------:R-:W-:Y:S02]  /*01a0*/  LEA R26, P1, R7, UR4, 0x5 ;  /* 0x00000004071a7c11 */ /* 0x000fe4000f8228ff */
[----:B------:R-:W-:Y:S02]  /*01b0*/  LOP3.LUT R21, R12, 0x1c, RZ, 0xfc, !PT ;  /* 0x0000001c0c157812 */ /* 0x000fe400078efcff */
[----:B------:R-:W-:Y:S02]  /*01c0*/  LEA.HI.X R31, R16, UR5, RZ, 0x1, P3 ;  /* 0x00000005101f7c11 */ /* 0x000fe400098f0cff */
[----:B------:R-:W-:Y:S01]  /*01d0*/  LEA.HI.X R33, R14, UR5, RZ, 0x1, P4 ;  /* 0x000000050e217c11 */ /* 0x000fe2000a0f0cff */
[----:B------:R-:W-:Y:S01]  /*01e0*/  IMAD.SHL.U32 R14, R23, 0x10, RZ ;  /* 0x00000010170e7824 */ /* 0x000fe200078e00ff */
[C---:B------:R-:W-:Y:S01]  /*01f0*/  SHF.L.U32 R10, R9.reuse, 0x4, RZ ;  /* 0x00000004090a7819 */ /* 0x040fe200000006ff */
[----:B------:R-:W-:Y:S01]  /*0200*/  IMAD.WIDE.U32 R30, R0, 0x2, R30 ;  /* 0x00000002001e7825 */ /* 0x000fe200078e001e */
[----:B------:R-:W-:-:S02]  /*0210*/  LEA R28, P2, R9, UR4, 0x5 ;  /* 0x00000004091c7c11 */ /* 0x000fc4000f8428ff */
[----:B------:R-:W-:Y:S01]  /*0220*/  LEA.HI.X R25, R6, UR5, RZ, 0x1, P0 ;  /* 0x0000000506197c11 */ /* 0x000fe200080f0cff */
[----:B------:R-:W-:Y:S01]  /*0230*/  IMAD.WIDE.U32 R32, R0, 0x2, R32 ;  /* 0x0000000200207825 */ /* 0x000fe200078e0020 */
[----:B------:R-:W-:Y:S01]  /*0240*/  LEA.HI.X R27, R8, UR5, RZ, 0x1, P1 ;  /* 0x00000005081b7c11 */ /* 0x000fe200088f0cff */
[----:B------:R0:W3:Y:S01]  /*0250*/  LDG.E.U16 R30, desc[UR10][R30.64] ;  /* 0x0000000a1e1e7981 */ /* 0x0000e2000c1e1500 */
[----:B------:R-:W-:Y:S01]  /*0260*/  LOP3.LUT R17, R12, 0x24, RZ, 0xfc, !PT ;  /* 0x000000240c117812 */ /* 0x000fe200078efcff */
[----:B------:R-:W-:Y:S01]  /*0270*/  IMAD.WIDE.U32 R24, R0, 0x2, R24 ;  /* 0x0000000200187825 */ /* 0x000fe200078e0018 */
[C---:B------:R-:W-:Y:S01]  /*0280*/  LOP3.LUT R15, R12.reuse, 0x28, RZ, 0xfc, !PT ;  /* 0x000000280c0f7812 */ /* 0x040fe200078efcff */
[----:B------:R4:W5:Y:S01]  /*0290*/  LDG.E.U16 R32, desc[UR10][R32.64] ;  /* 0x0000000a20207981 */ /* 0x000962000c1e1500 */
[----:B------:R-:W-:Y:S02]  /*02a0*/  LOP3.LUT R19, R12, 0x20, RZ, 0xfc, !PT ;  /* 0x000000200c137812 */ /* 0x000fe400078efcff */
[----:B------:R-:W-:-:S02]  /*02b0*/  LEA R34, P0, R23, UR4, 0x5 ;  /* 0x0000000417227c11 */ /* 0x000fc4000f8028ff */
[C---:B------:R-:W-:Y:S02]  /*02c0*/  SHF.L.U32 R16, R21.reuse, 0x4, RZ ;  /* 0x0000000415107819 */ /* 0x040fe400000006ff */
[----:B------:R-:W-:Y:S01]  /*02d0*/  LEA R36, P1, R21, UR4, 0x5 ;  /* 0x0000000415247c11 */ /* 0x000fe2000f8228ff */
[----:B------:R-:W-:Y:S01]  /*02e0*/  IMAD.SHL.U32 R20, R17, 0x10, RZ ;  /* 0x0000001011147824 */ /* 0x000fe200078e00ff */
[----:B------:R-:W-:Y:S01]  /*02f0*/  LEA.HI.X R29, R10, UR5, RZ, 0x1, P2 ;  /* 0x000000050a1d7c11 */ /* 0x000fe200090f0cff */
[----:B------:R-:W-:Y:S01]  /*0300*/  IMAD.SHL.U32 R22, R15, 0x10, RZ ;  /* 0x000000100f167824 */ /* 0x000fe200078e00ff */
[----:B------:R-:W-:Y:S01]  /*0310*/  LEA.HI.X R35, R14, UR5, RZ, 0x1, P0 ;  /* 0x000000050e237c11 */ /* 0x000fe200080f0cff */
[----:B------:R-:W-:Y:S01]  /*0320*/  IMAD.SHL.U32 R18, R19, 0x10, RZ ;  /* 0x0000001013127824 */ /* 0x000fe200078e00ff */
[----:B------:R-:W-:Y:S01]  /*0330*/  LEA.HI.X R37, R16, UR5, RZ, 0x1, P1 ;  /* 0x0000000510257c11 */ /* 0x000fe200088f0cff */
[C---:B------:R-:W-:Y:S01]  /*0340*/  IMAD.WIDE.U32 R26, R0.reuse, 0x2, R26 ;  /* 0x00000002001a7825 */ /* 0x040fe200078e001a */
[----:B------:R-:W-:Y:S01]  /*0350*/  LEA R40, P3, R17, UR4, 0x5 ;  /* 0x0000000411287c11 */ /* 0x000fe2000f8628ff */
[----:B------:R-:W5:Y:S01]  /*0360*/  LDG.E.U16 R6, desc[UR10][R24.64] ;  /* 0x0000000a18067981 */ /* 0x000f62000c1e1500 */
[----:B------:R-:W-:Y:S01]  /*0370*/  LEA R42, P4, R15, UR4, 0x5 ;  /* 0x000000040f2a7c11 */ /* 0x000fe2000f8828ff */
[----:B------:R-:W-:Y:S01]  /*0380*/  IMAD.WIDE.U32 R28, R0, 0x2, R28 ;  /* 0x00000002001c7825 */ /* 0x000fe200078e001c */
[----:B------:R-:W-:Y:S01]  /*0390*/  LEA R38, P2, R19, UR4, 0x5 ;  /* 0x0000000413267c11 */ /* 0x000fe2000f8428ff */
[----:B------:R1:W5:Y:S01]  /*03a0*/  LDG.E.U16 R8, desc[UR10][R26.64] ;  /* 0x0000000a1a087981 */ /* 0x000362000c1e1500 */
[----:B------:R-:W-:Y:S01]  /*03b0*/  LEA.HI.X R41, R20, UR5, RZ, 0x1, P3 ;  /* 0x0000000514297c11 */ /* 0x000fe200098f0cff */
[----:B------:R-:W-:Y:S01]  /*03c0*/  IMAD.WIDE.U32 R34, R0, 0x2, R34 ;  /* 0x0000000200227825 */ /* 0x000fe200078e0022 */
[----:B------:R-:W-:Y:S01]  /*03d0*/  LEA.HI.X R43, R22, UR5, RZ, 0x1, P4 ;  /* 0x00000005162b7c11 */ /* 0x000fe2000a0f0cff */
[----:B------:R1:W5:Y:S01]  /*03e0*/  LDG.E.U16 R10, desc[UR10][R28.64] ;  /* 0x0000000a1c0a7981 */ /* 0x000362000c1e1500 */
[----:B0-----:R-:W-:Y:S01]  /*03f0*/  LOP3.LUT R31, R12, 0x30, RZ, 0xfc, !PT ;  /* 0x000000300c1f7812 */ /* 0x001fe200078efcff */
[----:B------:R-:W-:Y:S01]  /*0400*/  IMAD.WIDE.U32 R36, R0, 0x2, R36 ;  /* 0x0000000200247825 */ /* 0x000fe200078e0024 */
[----:B------:R-:W-:Y:S01]  /*0410*/  LEA.HI.X R39, R18, UR5, RZ, 0x1, P2 ;  /* 0x0000000512277c11 */ /* 0x000fe200090f0cff */
[----:B------:R0:W5:Y:S01]  /*0420*/  LDG.E.U16 R16, desc[UR10][R34.64] ;  /* 0x0000000a22107981 */ /* 0x000162000c1e1500 */
[----:B----4-:R-:W-:Y:S01]  /*0430*/  LOP3.LUT R33, R12, 0x2c, RZ, 0xfc, !PT ;  /* 0x0000002c0c217812 */ /* 0x010fe200078efcff */
[----:B------:R-:W-:Y:S01]  /*0440*/  IMAD.WIDE.U32 R40, R0, 0x2, R40 ;  /* 0x0000000200287825 */ /* 0x000fe200078e0028 */
[C---:B-1----:R-:W-:Y:S01]  /*0450*/  LOP3.LUT R27, R12.reuse, 0x38, RZ, 0xfc, !PT ;  /* 0x000000380c1b7812 */ /* 0x042fe200078efcff */
[----:B------:R1:W4:Y:S01]  /*0460*/  LDG.E.U16 R18, desc[UR10][R36.64] ;  /* 0x0000000a24127981 */ /* 0x000322000c1e1500 */
[----:B------:R-:W-:Y:S01]  /*0470*/  LOP3.LUT R25, R12, 0x3c, RZ, 0xfc, !PT ;  /* 0x0000003c0c197812 */ /* 0x000fe200078efcff */
[----:B------:R-:W-:Y:S01]  /*0480*/  IMAD.WIDE.U32 R42, R0, 0x2, R42 ;  /* 0x00000002002a7825 */ /* 0x000fe200078e002a */
[----:B------:R-:W-:Y:S01]  /*0490*/  LOP3.LUT R29, R12, 0x34, RZ, 0xfc, !PT ;  /* 0x000000340c1d7812 */ /* 0x000fe200078efcff */
[----:B------:R1:W4:Y:S01]  /*04a0*/  LDG.E.U16 R22, desc[UR10][R40.64] ;  /* 0x0000000a28167981 */ /* 0x000322000c1e1500 */
[----:B------:R-:W-:Y:S01]  /*04b0*/  SHF.L.U32 R12, R33, 0x4, RZ ;  /* 0x00000004210c7819 */ /* 0x000fe200000006ff */
[----:B------:R-:W-:Y:S01]  /*04c0*/  IMAD.SHL.U32 R14, R31, 0x10, RZ ;  /* 0x000000101f0e7824 */ /* 0x000fe200078e00ff */
[----:B0-----:R-:W-:Y:S01]  /*04d0*/  LEA R34, P0, R33, UR4, 0x5 ;  /* 0x0000000421227c11 */ /* 0x001fe2000f8028ff */
[----:B------:R-:W-:Y:S01]  /*04e0*/  IMAD.WIDE.U32 R38, R0, 0x2, R38 ;  /* 0x0000000200267825 */ /* 0x000fe200078e0026 */
[----:B------:R0:W4:Y:S01]  /*04f0*/  LDG.E.U16 R24, desc[UR10][R42.64] ;  /* 0x0000000a2a187981 */ /* 0x000122000c1e1500 */
[----:B-1----:R-:W-:-:S02]  /*0500*/  LEA R36, P1, R31, UR4, 0x5 ;  /* 0x000000041f247c11 */ /* 0x002fc4000f8228ff */
[----:B------:R-:W-:Y:S01]  /*0510*/  IMAD.SHL.U32 R28, R27, 0x10, RZ ;  /* 0x000000101b1c7824 */ /* 0x000fe200078e00ff */
[----:B------:R-:W-:Y:S01]  /*0520*/  LEA.HI.X R35, R12, UR5, RZ, 0x1, P0 ;  /* 0x000000050c237c11 */ /* 0x000fe200080f0cff */
[----:B------:R1:W4:Y:S01]  /*0530*/  LDG.E.U16 R20, desc[UR10][R38.64] ;  /* 0x0000000a26147981 */ /* 0x000322000c1e1500 */
[----:B------:R-:W-:Y:S01]  /*0540*/  LEA.HI.X R37, R14, UR5, RZ, 0x1, P1 ;  /* 0x000000050e257c11 */ /* 0x000fe200088f0cff */
[----:B------:R-:W-:Y:S01]  /*0550*/  IMAD.SHL.U32 R26, R29, 0x10, RZ ;  /* 0x000000101d1a7824 */ /* 0x000fe200078e00ff */
[----:B------:R-:W-:Y:S02]  /*0560*/  LEA R40, P0, R27, UR4, 0x5 ;  /* 0x000000041b287c11 */ /* 0x000fe4000f8028ff */
[C---:B------:R-:W-:Y:S02]  /*0570*/  SHF.L.U32 R12, R25.reuse, 0x4, RZ ;  /* 0x00000004190c7819 */ /* 0x040fe400000006ff */
[----:B0-----:R-:W-:Y:S02]  /*0580*/  LEA R42, P1, R25, UR4, 0x5 ;  /* 0x00000004192a7c11 */ /* 0x001fe4000f8228ff */
[----:B-1----:R-:W-:Y:S01]  /*0590*/  LEA R38, P2, R29, UR4, 0x5 ;  /* 0x000000041d267c11 */ /* 0x002fe2000f8428ff */
[----:B------:R-:W-:Y:S01]  /*05a0*/  IMAD.WIDE.U32 R36, R0, 0x2, R36 ;  /* 0x0000000200247825 */ /* 0x000fe200078e0024 */
[----:B------:R-:W-:-:S02]  /*05b0*/  LEA.HI.X R41, R28, UR5, RZ, 0x1, P0 ;  /* 0x000000051c297c11 */ /* 0x000fc400080f0cff */
[----:B------:R-:W-:Y:S01]  /*05c0*/  LEA.HI.X R43, R12, UR5, RZ, 0x1, P1 ;  /* 0x000000050c2b7c11 */ /* 0x000fe200088f0cff */
[C---:B------:R-:W-:Y:S01]  /*05d0*/  IMAD.SHL.U32 R50, R13.reuse, 0x8, RZ ;  /* 0x000000080d327824 */ /* 0x040fe200078e00ff */
[----:B------:R-:W-:Y:S02]  /*05e0*/  LEA.HI.X R39, R26, UR5, RZ, 0x1, P2 ;  /* 0x000000051a277c11 */ /* 0x000fe400090f0cff */
[----:B------:R-:W-:Y:S01]  /*05f0*/  LEA R44, P0, R13, R58, 0x4 ;  /* 0x0000003a0d2c7211 */ /* 0x000fe200078020ff */
[----:B------:R-:W-:Y:S01]  /*0600*/  IMAD.WIDE.U32 R34, R0, 0x2, R34 ;  /* 0x0000000200227825 */ /* 0x000fe200078e0022 */
[----:B------:R0:W4:Y:S01]  /*0610*/  LDG.E.U16 R26, desc[UR10][R36.64] ;  /* 0x0000000a241a7981 */ /* 0x000122000c1e1500 */
[----:B------:R-:W-:Y:S02]  /*0620*/  LOP3.LUT R12, R2, 0x1f, RZ, 0xc0, !PT ;  /* 0x0000001f020c7812 */ /* 0x000fe400078ec0ff */
[----:B------:R-:W-:Y:S01]  /*0630*/  IMAD.WIDE.U32 R40, R0, 0x2, R40 ;  /* 0x0000000200287825 */ /* 0x000fe200078e0028 */
[----:B------:R-:W-:Y:S01]  /*0640*/  LEA.HI.X R45, R50, R59, RZ, 0x1, P0 ;  /* 0x0000003b322d7211 */ /* 0x000fe200000f0cff */
[----:B------:R1:W4:Y:S02]  /*0650*/  LDG.E.U16 R14, desc[UR10][R34.64] ;  /* 0x0000000a220e7981 */ /* 0x000324000c1e1500 */
[----:B------:R-:W-:-:S02]  /*0660*/  IMAD.WIDE.U32 R42, R0, 0x2, R42 ;  /* 0x00000002002a7825 */ /* 0x000fc400078e002a */
[----:B------:R1:W4:Y:S01]  /*0670*/  LDG.E.U16 R48, desc[UR10][R40.64] ;  /* 0x0000000a28307981 */ /* 0x000322000c1e1500 */
[----:B0-----:R-:W-:Y:S01]  /*0680*/  LEA R36, P0, R11, R58, 0x9 ;  /* 0x0000003a0b247211 */ /* 0x001fe200078048ff */
[----:B------:R-:W-:-:S04]  /*0690*/  IMAD.WIDE.U32 R38, R0, 0x2, R38 ;  /* 0x0000000200267825 */ /* 0x000fc800078e0026 */
[----:B------:R-:W-:Y:S01]  /*06a0*/  IMAD.SHL.U32 R52, R11, 0x100, RZ ;  /* 0x000001000b347824 */ /* 0x000fe200078e00ff */
[----:B------:R0:W4:Y:S01]  /*06b0*/  LDG.E.U16 R28, desc[UR10][R38.64] ;  /* 0x0000000a261c7981 */ /* 0x000122000c1e1500 */
[C---:B------:R-:W-:Y:S01]  /*06c0*/  IMAD.SHL.U32 R54, R7.reuse, 0x100, RZ ;  /* 0x0000010007367824 */ /* 0x040fe200078e00ff */
[-C--:B------:R-:W-:Y:S01]  /*06d0*/  LEA R46, P1, R7, R58.reuse, 0x9 ;  /* 0x0000003a072e7211 */ /* 0x080fe200078248ff */
[----:B-1----:R-:W-:Y:S01]  /*06e0*/  IMAD.WIDE.U32 R34, R12, 0x2, R44 ;  /* 0x000000020c227825 */ /* 0x002fe200078e002c */
[----:B------:R-:W4:Y:S01]  /*06f0*/  LDG.E.U16 R42, desc[UR10][R42.64] ;  /* 0x0000000a2a2a7981 */ /* 0x000f22000c1e1500 */
[----:B------:R-:W-:Y:S02]  /*0700*/  LEA.HI.X R37, R52, R59, RZ, 0x1, P0 ;  /* 0x0000003b34257211 */ /* 0x000fe400000f0cff */
[C---:B------:R-:W-:Y:S01]  /*0710*/  SHF.L.U32 R44, R9.reuse, 0x8, RZ ;  /* 0x00000008092c7819 */ /* 0x040fe200000006ff */
[----:B------:R-:W4:Y:S01]  /*0720*/  LDG.E.U16 R45, desc[UR10][R34.64+0x40] ;  /* 0x0000400a222d7981 */ /* 0x000f22000c1e1500 */
[----:B------:R-:W-:-:S02]  /*0730*/  LEA R40, P0, R9, R58, 0x9 ;  /* 0x0000003a09287211 */ /* 0x000fc400078048ff */
[-C--:B------:R-:W-:Y:S01]  /*0740*/  LEA.HI.X R47, R54, R59.reuse, RZ, 0x1, P1 ;  /* 0x0000003b362f7211 */ /* 0x080fe200008f0cff */
[----:B------:R-:W4:Y:S01]  /*0750*/  LDG.E.U16 R49, desc[UR10][R34.64+0x80] ;  /* 0x0000800a22317981 */ /* 0x000f22000c1e1500 */
[----:B------:R-:W-:Y:S01]  /*0760*/  LEA.HI.X R41, R44, R59, RZ, 0x1, P0 ;  /* 0x0000003b2c297211 */ /* 0x000fe200000f0cff */
[C---:B------:R-:W-:Y:S02]  /*0770*/  IMAD.WIDE.U32 R36, R12.reuse, 0x2, R36 ;  /* 0x000000020c247825 */ /* 0x040fe400078e0024 */
[----:B------:R-:W4:Y:S02]  /*0780*/  LDG.E.U16 R43, desc[UR10][R34.64] ;  /* 0x0000000a222b7981 */ /* 0x000f24000c1e1500 */
[C---:B0-----:R-:W-:Y:S02]  /*0790*/  IMAD.WIDE.U32 R38, R12.reuse, 0x2, R46 ;  /* 0x000000020c267825 */ /* 0x041fe400078e002e */
[----:B------:R-:W4:Y:S04]  /*07a0*/  LDG.E.U16 R51, desc[UR10][R34.64+0xc0] ;  /* 0x0000c00a22337981 */ /* 0x000f28000c1e1500 */
[----:B------:R-:W4:Y:S04]  /*07b0*/  LDG.E.U16 R53, desc[UR10][R34.64+0x100] ;  /* 0x0001000a22357981 */ /* 0x000f28000c1e1500 */
[----:B------:R-:W4:Y:S04]  /*07c0*/  LDG.E.U16 R55, desc[UR10][R34.64+0x140] ;  /* 0x0001400a22377981 */ /* 0x000f28000c1e1500 */
[----:B------:R-:W4:Y:S04]  /*07d0*/  LDG.E.U16 R56, desc[UR10][R34.64+0x180] ;  /* 0x0001800a22387981 */ /* 0x000f28000c1e1500 */
[----:B------:R0:W4:Y:S04]  /*07e0*/  LDG.E.U16 R57, desc[UR10][R34.64+0x1c0] ;  /* 0x0001c00a22397981 */ /* 0x000128000c1e1500 */
[----:B------:R-:W4:Y:S04]  /*07f0*/  LDG.E.U16 R46, desc[UR10][R36.64] ;  /* 0x0000000a242e7981 */ /* 0x000f28000c1e1500 */
[----:B------:R-:W4:Y:S01]  /*0800*/  LDG.E.U16 R47, desc[UR10][R36.64+0x40] ;  /* 0x0000400a242f7981 */ /* 0x000f22000c1e1500 */
[----:B0-----:R-:W-:-:S03]  /*0810*/  IMAD.WIDE.U32 R34, R12, 0x2, R40 ;  /* 0x000000020c227825 */ /* 0x001fc600078e0028 */
[----:B------:R-:W4:Y:S04]  /*0820*/  LDG.E.U16 R58, desc[UR10][R36.64+0x80] ;  /* 0x0000800a243a7981 */ /* 0x000f28000c1e1500 */
        /* <DEDUP_REMOVED lines=12> */
[----:B------:R0:W4:Y:S04]  /*08f0*/  LDG.E.U16 R69, desc[UR10][R38.64+0x1c0] ;  /* 0x0001c00a26457981 */ /* 0x000128000c1e1500 */
[----:B------:R-:W4:Y:S04]  /*0900*/  LDG.E.U16 R70, desc[UR10][R34.64] ;  /* 0x0000000a22467981 */ /* 0x000f28000c1e1500 */
[----:B------:R-:W4:Y:S04]  /*0910*/  LDG.E.U16 R36, desc[UR10][R34.64+0x40] ;  /* 0x0000400a22247981 */ /* 0x000f28000c1e1500 */
[----:B------:R-:W4:Y:S04]  /*0920*/  LDG.E.U16 R37, desc[UR10][R34.64+0x80] ;  /* 0x0000800a22257981 */ /* 0x000f28000c1e1500 */
[----:B------:R-:W4:Y:S04]  /*0930*/  LDG.E.U16 R71, desc[UR10][R34.64+0xc0] ;  /* 0x0000c00a22477981 */ /* 0x000f28000c1e1500 */
[----:B------:R-:W4:Y:S04]  /*0940*/  LDG.E.U16 R72, desc[UR10][R34.64+0x100] ;  /* 0x0001000a22487981 */ /* 0x000f28000c1e1500 */
[----:B------:R-:W4:Y:S04]  /*0950*/  LDG.E.U16 R73, desc[UR10][R34.64+0x140] ;  /* 0x0001400a22497981 */ /* 0x000f28000c1e1500 */
[----:B------:R-:W4:Y:S04]  /*0960*/  LDG.E.U16 R74, desc[UR10][R34.64+0x180] ;  /* 0x0001800a224a7981 */ /* 0x000f28000c1e1500 */
[----:B------:R1:W4:Y:S01]  /*0970*/  LDG.E.U16 R75, desc[UR10][R34.64+0x1c0] ;  /* 0x0001c00a224b7981 */ /* 0x000322000c1e1500 */
[----:B------:R-:W1:Y:S01]  /*0980*/  S2UR UR8, SR_CgaCtaId ;  /* 0x00000000000879c3 */ /* 0x000e620000008800 */
[----:B------:R-:W-:-:S02]  /*0990*/  IMAD.SHL.U32 R76, R2, 0x100, RZ ;  /* 0x00000100024c7824 */ /* 0x000fc400078e00ff */
[C---:B0-----:R-:W-:Y:S02]  /*09a0*/  IMAD.SHL.U32 R38, R2.reuse, 0x20, RZ ;  /* 0x0000002002267824 */ /* 0x041fe400078e00ff */
[----:B------:R-:W-:Y:S01]  /*09b0*/  IMAD.SHL.U32 R39, R2, 0x10, RZ ;  /* 0x0000001002277824 */ /* 0x000fe200078e00ff */
[----:B------:R-:W-:Y:S02]  /*09c0*/  LOP3.LUT R76, R76, 0x1800, RZ, 0xc0, !PT ;  /* 0x000018004c4c7812 */ /* 0x000fe400078ec0ff */
[----:B------:R-:W-:Y:S02]  /*09d0*/  LOP3.LUT R38, R38, 0x60, RZ, 0xc0, !PT ;  /* 0x0000006026267812 */ /* 0x000fe400078ec0ff */
[--C-:B------:R-:W-:Y:S02]  /*09e0*/  LOP3.LUT R79, R76, 0x70, R39.reuse, 0xf8, !PT ;  /* 0x000000704c4f7812 */ /* 0x100fe400078ef827 */
[----:B------:R-:W-:Y:S01]  /*09f0*/  LOP3.LUT R77, R38, 0x780, R39, 0xf8, !PT ;  /* 0x00000780264d7812 */ /* 0x000fe200078ef827 */
[----:B------:R-:W-:Y:S01]  /*0a00*/  IMAD R39, R13, 0x2, R12 ;  /* 0x000000020d277824 */ /* 0x000fe200078e020c */
[--C-:B------:R-:W-:Y:S01]  /*0a10*/  SHF.R.S32.HI R78, RZ, 0x5, R2.reuse ;  /* 0x00000005ff4e7819 */ /* 0x100fe20000011402 */
[----:B------:R-:W-:Y:S01]  /*0a20*/  UMOV UR4, 0x400 ;  /* 0x0000040000047882 */ /* 0x000fe20000000000 */
[----:B------:R-:W-:Y:S01]  /*0a30*/  SHF.R.S32.HI R38, RZ, 0x2, R2 ;  /* 0x00000002ff267819 */ /* 0x000fe20000011402 */
[----:B------:R-:W-:Y:S01]  /*0a40*/  IMAD.SHL.U32 R39, R39, 0x2, RZ ;  /* 0x0000000227277824 */ /* 0x000fe200078e00ff */
[----:B-1----:R-:W-:Y:S01]  /*0a50*/  SHF.L.U32 R34, R2, 0x1, RZ ;  /* 0x0000000102227819 */ /* 0x002fe200000006ff */
[--C-:B------:R-:W-:Y:S01]  /*0a60*/  IMAD R35, R0, 0x2, R13.reuse ;  /* 0x0000000200237824 */ /* 0x100fe200078e020d */
[----:B------:R-:W-:-:S02]  /*0a70*/  SHF.R.U32.HI R2, RZ, 0x1, R13 ;  /* 0x00000001ff027819 */ /* 0x000fc4000001160d */
[----:B------:R-:W-:Y:S01]  /*0a80*/  SGXT R78, R78, 0x1 ;  /* 0x000000014e4e781a */ /* 0x000fe20000000200 */
[----:B------:R-:W-:Y:S01]  /*0a90*/  ULEA UR8, UR8, UR4, 0x18 ;  /* 0x0000000408087291 */ /* 0x000fe2000f8ec03f */
[----:B------:R-:W-:Y:S02]  /*0aa0*/  SGXT R0, R38, 0x1 ;  /* 0x000000012600781a */ /* 0x000fe40000000200 */
[----:B------:R-:W-:Y:S02]  /*0ab0*/  LOP3.LUT R38, R34, 0x80, RZ, 0xc0, !PT ;  /* 0x0000008022267812 */ /* 0x000fe400078ec0ff */
[----:B------:R-:W-:Y:S02]  /*0ac0*/  LOP3.LUT R34, R39, R2, RZ, 0x3c, !PT ;  /* 0x0000000227227212 */ /* 0x000fe400078e3cff */
[----:B------:R-:W-:Y:S02]  /*0ad0*/  LOP3.LUT R39, R35, 0x10, RZ, 0x3c, !PT ;  /* 0x0000001023277812 */ /* 0x000fe400078e3cff */
[----:B------:R-:W-:-:S04]  /*0ae0*/  LOP3.LUT R79, R79, 0x2010, R78, 0x78, !PT ;  /* 0x000020104f4f7812 */ /* 0x000fc800078e784e */
[----:B------:R-:W-:Y:S01]  /*0af0*/  IADD3 R2, R79, UR8, R38 ;  /* 0x000000084f027c10 */ /* 0x000fe2000fffe026 */
[----:B--2---:R-:W-:Y:S04]  /*0b00*/  STS.U16 [R35+UR8+0x2000], R4 ;  /* 0x0020000423007988 */ /* 0x004fe80008000408 */
[----:B---3--:R-:W-:Y:S04]  /*0b10*/  STS.U16 [R35+UR8+0x2200], R30 ;  /* 0x0022001e23007988 */ /* 0x008fe80008000408 */
[----:B-----5:R-:W-:Y:S04]  /*0b20*/  STS.U16 [R35+UR8+0x2100], R8 ;  /* 0x0021000823007988 */ /* 0x020fe80008000408 */
[----:B------:R-:W-:Y:S04]  /*0b30*/  STS.U16 [R35+UR8+0x2300], R16 ;  /* 0x0023001023007988 */ /* 0x000fe80008000408 */
[----:B----4-:R-:W-:Y:S04]  /*0b40*/  STS.U16 [R35+UR8+0x2500], R24 ;  /* 0x0025001823007988 */ /* 0x010fe80008000408 */
[----:B------:R-:W-:Y:S04]  /*0b50*/  STS.U16 [R35+UR8+0x2400], R20 ;  /* 0x0024001423007988 */ /* 0x000fe80008000408 */
        /* <DEDUP_REMOVED lines=9> */
[----:B------:R0:W-:Y:S02]  /*0bf0*/  STS.U16 [R39+UR8+0x2780], R42 ;  /* 0x0027802a27007988 */ /* 0x0001e40008000408 */
[----:B0-----:R-:W0:Y:S02]  /*0c00*/  LDC.64 R38, c[0x0][0x220] ;  /* 0x00008800ff267b82 */ /* 0x001e240000000a00 */
[----:B------:R-:W-:Y:S04]  /*0c10*/  STS.U16 [R34+UR8], R43 ;  /* 0x0000002b22007988 */ /* 0x000fe80008000408 */
        /* <DEDUP_REMOVED lines=30> */
[----:B------:R1:W-:Y:S01]  /*0e00*/  STS.U16 [R34+UR8+0x1e00], R75 ;  /* 0x001e004b22007988 */ /* 0x0003e20008000408 */
[----:B0-----:R-:W-:-:S02]  /*0e10*/  LEA R174, P0, R13, R38, 0x5 ;  /* 0x000000260dae7211 */ /* 0x001fc400078028ff */
[-C--:B------:R-:W-:Y:S01]  /*0e20*/  LEA R172, P3, R11, R38.reuse, 0xa ;  /* 0x000000260bac7211 */ /* 0x080fe200078650ff */
[----:B------:R-:W-:Y:S01]  /*0e30*/  IMAD.SHL.U32 R14, R21, 0x100, RZ ;  /* 0x00000100150e7824 */ /* 0x000fe200078e00ff */
[----:B------:R-:W-:Y:S01]  /*0e40*/  UIADD3 UR4, UR8, 0x2000, URZ ;  /* 0x0000200008047890 */ /* 0x000fe2000fffe03f */
[-C--:B------:R-:W-:Y:S01]  /*0e50*/  LEA.HI.X R175, R50, R39.reuse, RZ, 0x2, P0 ;  /* 0x0000002732af7211 */ /* 0x080fe200000f14ff */
[----:B------:R-:W-:Y:S01]  /*0e60*/  USHF.R.U32.HI UR5, URZ, 0x4, UR8 ;  /* 0x000000043f057899 */ /* 0x000fe20008011608 */
[----:B------:R-:W-:Y:S01]  /*0e70*/  IMAD.SHL.U32 R6, R3, 0x100, RZ ;  /* 0x0000010003067824 */ /* 0x000fe200078e00ff */
[----:B------:R-:W-:Y:S01]  /*0e80*/  LEA R160, P2, R21, R38, 0xa ;  /* 0x0000002615a07211 */ /* 0x000fe200078450ff */
[----:B------:R-:W-:Y:S01]  /*0e90*/  IMAD.SHL.U32 R8, R23, 0x100, RZ ;  /* 0x0000010017087824 */ /* 0x000fe200078e00ff */
[----:B------:R-:W-:Y:S02]  /*0ea0*/  LEA.HI.X R173, R52, R39, RZ, 0x2, P3 ;  /* 0x0000002734ad7211 */ /* 0x000fe400018f14ff */
[----:B------:R-:W-:-:S02]  /*0eb0*/  SHF.L.U32 R4, R5, 0x8, RZ ;  /* 0x0000000805047819 */ /* 0x000fc400000006ff */
[----:B------:R-:W-:Y:S02]  /*0ec0*/  SHF.L.U32 R16, R19, 0x8, RZ ;  /* 0x0000000813107819 */ /* 0x000fe400000006ff */
[-C--:B------:R-:W-:Y:S02]  /*0ed0*/  LEA R170, P4, R7, R38.reuse, 0xa ;  /* 0x0000002607aa7211 */ /* 0x080fe400078850ff */
[-C--:B------:R-:W-:Y:S02]  /*0ee0*/  LEA R168, P5, R9, R38.reuse, 0xa ;  /* 0x0000002609a87211 */ /* 0x080fe400078a50ff */
[-C--:B------:R-:W-:Y:S02]  /*0ef0*/  LEA R166, P6, R5, R38.reuse, 0xa ;  /* 0x0000002605a67211 */ /* 0x080fe400078c50ff */
[-C--:B------:R-:W-:Y:S02]  /*0f00*/  LEA R164, P0, R3, R38.reuse, 0xa ;  /* 0x0000002603a47211 */ /* 0x080fe400078050ff */
[----:B------:R-:W-:-:S02]  /*0f10*/  LEA R162, P1, R23, R38, 0xa ;  /* 0x0000002617a27211 */ /* 0x000fc400078250ff */
[----:B------:R-:W-:Y:S01]  /*0f20*/  LEA R158, P3, R19, R38, 0xa ;  /* 0x00000026139e7211 */ /* 0x000fe200078650ff */
[----:B------:R-:W-:Y:S01]  /*0f30*/  USHF.R.U32.HI UR4, URZ, 0x4, UR4 ;  /* 0x000000043f047899 */ /* 0x000fe20008011604 */
[-C--:B------:R-:W-:Y:S01]  /*0f40*/  LEA.HI.X R161, R14, R39.reuse, RZ, 0x2, P2 ;  /* 0x000000270ea17211 */ /* 0x080fe200010f14ff */
[----:B------:R-:W-:Y:S01]  /*0f50*/  USGXT.U32 UR5, UR5, 0xe ;  /* 0x0000000e0505789a */ /* 0x000fe20008000000 */
[----:B------:R-:W-:Y:S01]  /*0f60*/  IMAD.SHL.U32 R18, R17, 0x100, RZ ;  /* 0x0000010011127824 */ /* 0x000fe200078e00ff */
[----:B------:R-:W-:Y:S01]  /*0f70*/  SHF.L.U32 R24, R31, 0x8, RZ ;  /* 0x000000081f187819 */ /* 0x000fe200000006ff */
[----:B------:R-:W-:Y:S01]  /*0f80*/  IMAD.SHL.U32 R20, R15, 0x100, RZ ;  /* 0x000001000f147824 */ /* 0x000fe200078e00ff */
[-C--:B------:R-:W-:Y:S01]  /*0f90*/  LEA.HI.X R171, R54, R39.reuse, RZ, 0x2, P4 ;  /* 0x0000002736ab7211 */ /* 0x080fe200020f14ff */
[----:B------:R-:W-:Y:S01]  /*0fa0*/  IMAD.SHL.U32 R22, R33, 0x100, RZ ;  /* 0x0000010021167824 */ /* 0x000fe200078e00ff */
[-C--:B------:R-:W-:Y:S01]  /*0fb0*/  LEA.HI.X R169, R44, R39.reuse, RZ, 0x2, P5 ;  /* 0x000000272ca97211 */ /* 0x080fe200028f14ff */
[----:B------:R-:W-:Y:S01]  /*0fc0*/  IMAD.SHL.U32 R26, R29, 0x100, RZ ;  /* 0x000001001d1a7824 */ /* 0x000fe200078e00ff */
[-C--:B------:R-:W-:Y:S01]  /*0fd0*/  LEA.HI.X R167, R4, R39.reuse, RZ, 0x2, P6 ;  /* 0x0000002704a77211 */ /* 0x080fe200030f14ff */
[----:B------:R-:W-:Y:S01]  /*0fe0*/  IMAD.SHL.U32 R28, R27, 0x100, RZ ;  /* 0x000001001b1c7824 */ /* 0x000fe200078e00ff */
[-C--:B------:R-:W-:Y:S01]  /*0ff0*/  LEA.HI.X R165, R6, R39.reuse, RZ, 0x2, P0 ;  /* 0x0000002706a57211 */ /* 0x080fe200000f14ff */
[----:B------:R-:W-:Y:S01]  /*1000*/  IMAD.SHL.U32 R14, R25, 0x100, RZ ;  /* 0x00000100190e7824 */ /* 0x000fe200078e00ff */
[----:B------:R-:W-:-:S02]  /*1010*/  LEA.HI.X R163, R8, R39, RZ, 0x2, P1 ;  /* 0x0000002708a37211 */ /* 0x000fc400008f14ff */
[----:B------:R-:W-:Y:S02]  /*1020*/  LEA.HI.X R159, R16, R39, RZ, 0x2, P3 ;  /* 0x00000027109f7211 */ /* 0x000fe400018f14ff */
[-C--:B------:R-:W-:Y:S02]  /*1030*/  LEA R156, P4, R17, R38.reuse, 0xa ;  /* 0x00000026119c7211 */ /* 0x080fe400078850ff */
[-C--:B------:R-:W-:Y:S02]  /*1040*/  LEA R154, P5, R15, R38.reuse, 0xa ;  /* 0x000000260f9a7211 */ /* 0x080fe400078a50ff */
[-C--:B------:R-:W-:Y:S02]  /*1050*/  LEA R152, P6, R33, R38.reuse, 0xa ;  /* 0x0000002621987211 */ /* 0x080fe400078c50ff */
[-C--:B------:R-:W-:Y:S02]  /*1060*/  LEA R10, P0, R31, R38.reuse, 0xa ;  /* 0x000000261f0a7211 */ /* 0x080fe400078050ff */
[----:B------:R-:W-:-:S02]  /*1070*/  LEA R8, P1, R29, R38, 0xa ;  /* 0x000000261d087211 */ /* 0x000fc400078250ff */
[-C--:B------:R-:W-:Y:S02]  /*1080*/  LEA R6, P2, R27, R38.reuse, 0xa ;  /* 0x000000261b067211 */ /* 0x080fe400078450ff */
[----:B------:R-:W-:Y:S01]  /*1090*/  LEA R4, P3, R25, R38, 0xa ;  /* 0x0000002619047211 */ /* 0x000fe200078650ff */
[----:B------:R-:W-:Y:S02]  /*10a0*/  USGXT.U32 UR4, UR4, 0xe ;  /* 0x0000000e0404789a */ /* 0x000fe40008000000 */
[----:B------:R-:W-:Y:S01]  /*10b0*/  ULOP3.LUT UR6, UR5, 0x800000, URZ, 0xfc, !UPT ;  /* 0x0080000005067892 */ /* 0x000fe2000f8efc3f */
[----:B------:R-:W-:Y:S02]  /*10c0*/  LOP3.LUT R0, R77, 0x2010, R0, 0xf8, !PT ;  /* 0x000020104d007812 */ /* 0x000fe400078ef800 */
[-C--:B------:R-:W-:Y:S02]  /*10d0*/  LEA.HI.X R157, R18, R39.reuse, RZ, 0x2, P4 ;  /* 0x00000027129d7211 */ /* 0x080fe400020f14ff */
[----:B------:R-:W-:-:S02]  /*10e0*/  LEA.HI.X R155, R20, R39, RZ, 0x2, P5 ;  /* 0x00000027149b7211 */ /* 0x000fc400028f14ff */
[-C--:B------:R-:W-:Y:S02]  /*10f0*/  LEA.HI.X R153, R22, R39.reuse, RZ, 0x2, P6 ;  /* 0x0000002716997211 */ /* 0x080fe400030f14ff */
[-C--:B------:R-:W-:Y:S02]  /*1100*/  LEA.HI.X R11, R24, R39.reuse, RZ, 0x2, P0 ;  /* 0x00000027180b7211 */ /* 0x080fe400000f14ff */
[-C--:B------:R-:W-:Y:S02]  /*1110*/  LEA.HI.X R9, R26, R39.reuse, RZ, 0x2, P1 ;  /* 0x000000271a097211 */ /* 0x080fe400008f14ff */
[-C--:B------:R-:W-:Y:S02]  /*1120*/  LEA.HI.X R7, R28, R39.reuse, RZ, 0x2, P2 ;  /* 0x000000271c077211 */ /* 0x080fe400010f14ff */
[----:B------:R-:W-:Y:S01]  /*1130*/  LEA.HI.X R5, R14, R39, RZ, 0x2, P3 ;  /* 0x000000270e057211 */ /* 0x000fe200018f14ff */
[----:B------:R-:W-:Y:S06]  /*1140*/  BAR.SYNC.DEFER_BLOCKING 0x0 ;  /* 0x0000000000007b1d */ /* 0x000fec0000010000 */
[----:B------:R-:W-:Y:S01]  /*1150*/  UMOV UR5, 0xc0000010 ;  /* 0xc000001000057882 */ /* 0x000fe20000000000 */
[----:B------:R-:W-:Y:S01]  /*1160*/  UMOV UR7, 0x40000040 ;  /* 0x4000004000077882 */ /* 0x000fe20000000000 */
[----:B-1----:R-:W-:-:S06]  /*1170*/  WARPGROUP.ARRIVE ;  /* 0x00000000000079c5 */ /* 0x002fcc0000000000 */
[----:B------:R-:W-:Y:S01]  /*1180*/  HGMMA.64x256x16.F32.BF16 R24, gdesc[UR4].tnspB, RZ, !UPT, gsb0 ;  /* 0x43e00000041879f0 */ /* 0x000fe2000c0018ff */
[----:B------:R-:W-:-:S04]  /*1190*/  IMAD.WIDE.U32 R174, R12, 0x4, R174 ;  /* 0x000000040cae7825 */ /* 0x000fc800078e00ae */
        /* <DEDUP_REMOVED lines=14> */
[----:B------:R-:W-:Y:S01]  /*1280*/  IMAD.WIDE.U32 R4, R12, 0x4, R4 ;  /* 0x000000040c047825 */ /* 0x000fe200078e0004 */
[----:B------:R-:W-:Y:S01]  /*1290*/  LOP3.LUT R3, R0, 0x10, RZ, 0x3c, !PT ;  /* 0x0000001000037812 */ /* 0x000fe200078e3cff */
[----:B------:R-:W-:Y:S02]  /*12a0*/  WARPGROUP.DEPBAR.LE gsb0, 0x0 ;  /* 0x00008000000079c5 */ /* 0x000fe40000010000 */
[----:B------:R-:W-:Y:S01]  /*12b0*/  MOV R12, R24 ;  /* 0x00000018000c7202 */ /* 0x000fe20000000f00 */
[----:B------:R-:W-:Y:S02]  /*12c0*/  IMAD.MOV.U32 R13, RZ, RZ, R26 ;  /* 0x000000ffff0d7224 */ /* 0x000fe400078e001a */
[----:B------:R-:W-:Y:S02]  /*12d0*/  IMAD.MOV.U32 R14, RZ, RZ, R40 ;  /* 0x000000ffff0e7224 */ /* 0x000fe400078e0028 */
[----:B------:R-:W-:Y:S01]  /*12e0*/  IMAD.MOV.U32 R15, RZ, RZ, R42 ;  /* 0x000000ffff0f7224 */ /* 0x000fe200078e002a */
[----:B------:R-:W-:Y:S01]  /*12f0*/  BAR.SYNC.DEFER_BLOCKING 0x0 ;  /* 0x0000000000007b1d */ /* 0x000fe20000010000 */
[----:B------:R-:W-:Y:S01]  /*1300*/  MOV R16, R28 ;  /* 0x0000001c00107202 */ /* 0x000fe20000000f00 */
[----:B------:R-:W-:Y:S01]  /*1310*/  IMAD.MOV.U32 R17, RZ, RZ, R30 ;  /* 0x000000ffff117224 */ /* 0x000fe200078e001e */
[----:B------:R-:W-:Y:S01]  /*1320*/  MOV R20, R32 ;  /* 0x0000002000147202 */ /* 0x000fe20000000f00 */
[----:B------:R-:W-:-:S02]  /*1330*/  IMAD.MOV.U32 R18, RZ, RZ, R44 ;  /* 0x000000ffff127224 */ /* 0x000fc400078e002c */
[----:B------:R-:W-:Y:S02]  /*1340*/  IMAD.MOV.U32 R19, RZ, RZ, R46 ;  /* 0x000000ffff137224 */ /* 0x000fe400078e002e */
[----:B------:R-:W-:Y:S02]  /*1350*/  IMAD.MOV.U32 R21, RZ, RZ, R34 ;  /* 0x000000ffff157224 */ /* 0x000fe400078e0022 */
[----:B------:R-:W-:Y:S02]  /*1360*/  IMAD.MOV.U32 R22, RZ, RZ, R48 ;  /* 0x000000ffff167224 */ /* 0x000fe400078e0030 */
[----:B------:R-:W-:Y:S01]  /*1370*/  IMAD.MOV.U32 R23, RZ, RZ, R50 ;  /* 0x000000ffff177224 */ /* 0x000fe200078e0032 */
[----:B------:R-:W-:Y:S01]  /*1380*/  MOV R24, R33 ;  /* 0x0000002100187202 */ /* 0x000fe20000000f00 */
[----:B------:R-:W-:Y:S01]  /*1390*/  IMAD.MOV.U32 R26, RZ, RZ, R49 ;  /* 0x000000ffff1a7224 */ /* 0x000fe200078e0031 */
[----:B------:R0:W-:Y:S04]  /*13a0*/  STS.128 [R0+UR8], R12 ;  /* 0x0000000c00007988 */ /* 0x0001e80008000c08 */
[----:B------:R1:W-:Y:S04]  /*13b0*/  STS.128 [R0+UR8+0x800], R16 ;  /* 0x0008001000007988 */ /* 0x0003e80008000c08 */
[----:B------:R2:W-:Y:S01]  /*13c0*/  STS.128 [R0+UR8+0x1000], R20 ;  /* 0x0010001400007988 */ /* 0x0005e20008000c08 */
[----:B0-----:R-:W-:Y:S01]  /*13d0*/  MOV R12, R36 ;  /* 0x00000024000c7202 */ /* 0x001fe20000000f00 */
[----:B------:R-:W-:-:S02]  /*13e0*/  IMAD.MOV.U32 R13, RZ, RZ, R38 ;  /* 0x000000ffff0d7224 */ /* 0x000fc400078e0026 */
[----:B------:R-:W-:Y:S02]  /*13f0*/  IMAD.MOV.U32 R14, RZ, RZ, R52 ;  /* 0x000000ffff0e7224 */ /* 0x000fe400078e0034 */
[----:B------:R-:W-:Y:S01]  /*1400*/  IMAD.MOV.U32 R15, RZ, RZ, R54 ;  /* 0x000000ffff0f7224 */ /* 0x000fe200078e0036 */
[----:B-1----:R-:W-:Y:S01]  /*1410*/  MOV R16, R25 ;  /* 0x0000001900107202 */ /* 0x002fe20000000f00 */
[----:B------:R-:W-:Y:S01]  /*1420*/  IMAD.MOV.U32 R17, RZ, RZ, R27 ;  /* 0x000000ffff117224 */ /* 0x000fe200078e001b */
[----:B--2---:R-:W-:Y:S01]  /*1430*/  MOV R20, R29 ;  /* 0x0000001d00147202 */ /* 0x004fe20000000f00 */
[----:B------:R-:W-:Y:S01]  /*1440*/  IMAD.MOV.U32 R18, RZ, RZ, R41 ;  /* 0x000000ffff127224 */ /* 0x000fe200078e0029 */
[----:B------:R0:W-:Y:S01]  /*1450*/  STS.128 [R0+UR8+0x1800], R12 ;  /* 0x0018000c00007988 */ /* 0x0001e20008000c08 */
[----:B------:R-:W-:Y:S02]  /*1460*/  IMAD.MOV.U32 R19, RZ, RZ, R43 ;  /* 0x000000ffff137224 */ /* 0x000fe400078e002b */
[----:B------:R-:W-:-:S02]  /*1470*/  IMAD.MOV.U32 R21, RZ, RZ, R31 ;  /* 0x000000ffff157224 */ /* 0x000fc400078e001f */
[----:B------:R-:W-:Y:S02]  /*1480*/  IMAD.MOV.U32 R22, RZ, RZ, R45 ;  /* 0x000000ffff167224 */ /* 0x000fe400078e002d */
[----:B------:R-:W-:Y:S02]  /*1490*/  IMAD.MOV.U32 R23, RZ, RZ, R47 ;  /* 0x000000ffff177224 */ /* 0x000fe400078e002f */
[----:B------:R-:W-:Y:S02]  /*14a0*/  IMAD.MOV.U32 R25, RZ, RZ, R35 ;  /* 0x000000ffff197224 */ /* 0x000fe400078e0023 */
[----:B------:R-:W-:Y:S01]  /*14b0*/  IMAD.MOV.U32 R27, RZ, RZ, R51 ;  /* 0x000000ffff1b7224 */ /* 0x000fe200078e0033 */
[----:B0-----:R-:W-:Y:S01]  /*14c0*/  MOV R12, R37 ;  /* 0x00000025000c7202 */ /* 0x001fe20000000f00 */
[----:B------:R-:W-:Y:S02]  /*14d0*/  IMAD.MOV.U32 R13, RZ, RZ, R39 ;  /* 0x000000ffff0d7224 */ /* 0x000fe400078e0027 */
[----:B------:R-:W-:-:S02]  /*14e0*/  IMAD.MOV.U32 R14, RZ, RZ, R53 ;  /* 0x000000ffff0e7224 */ /* 0x000fc400078e0035 */
[----:B------:R-:W-:Y:S01]  /*14f0*/  IMAD.MOV.U32 R15, RZ, RZ, R55 ;  /* 0x000000ffff0f7224 */ /* 0x000fe200078e0037 */
[----:B------:R-:W-:Y:S04]  /*1500*/  STS.128 [R3+UR8], R16 ;  /* 0x0000001003007988 */ /* 0x000fe80008000c08 */
[----:B------:R-:W-:Y:S04]  /*1510*/  STS.128 [R3+UR8+0x800], R20 ;  /* 0x0008001403007988 */ /* 0x000fe80008000c08 */
[----:B------:R-:W-:Y:S04]  /*1520*/  STS.128 [R3+UR8+0x1000], R24 ;  /* 0x0010001803007988 */ /* 0x000fe80008000c08 */
[----:B------:R-:W-:Y:S01]  /*1530*/  STS.128 [R3+UR8+0x1800], R12 ;  /* 0x0018000c03007988 */ /* 0x000fe20008000c08 */
[----:B------:R-:W-:Y:S01]  /*1540*/  BAR.SYNC.DEFER_BLOCKING 0x0 ;  /* 0x0000000000007b1d */ /* 0x000fe20000010000 */
[----:B------:R-:W-:Y:S01]  /*1550*/  MOV R44, R56 ;  /* 0x00000038002c7202 */ /* 0x000fe20000000f00 */
[----:B------:R-:W-:-:S02]  /*1560*/  IMAD.MOV.U32 R45, RZ, RZ, R58 ;  /* 0x000000ffff2d7224 */ /* 0x000fc400078e003a */
[----:B------:R-:W-:Y:S02]  /*1570*/  IMAD.MOV.U32 R46, RZ, RZ, R72 ;  /* 0x000000ffff2e7224 */ /* 0x000fe400078e0048 */
[----:B------:R-:W0:Y:S04]  /*1580*/  LDS.128 R36, [R2] ;  /* 0x0000000002247984 */ /* 0x000e280000000c00 */
[----:B------:R-:W-:Y:S04]  /*1590*/  LDS.128 R40, [R2+0x100] ;  /* 0x0001000002287984 */ /* 0x000fe80000000c00 */
[----:B------:R-:W-:Y:S04]  /*15a0*/  LDS.128 R32, [R2+0x200] ;  /* 0x0002000002207984 */ /* 0x000fe80000000c00 */
[----:B------:R-:W-:Y:S04]  /*15b0*/  LDS.128 R28, [R2+0x300] ;  /* 0x00030000021c7984 */ /* 0x000fe80000000c00 */
[----:B------:R-:W-:Y:S04]  /*15c0*/  LDS.128 R20, [R2+0x400] ;  /* 0x0004000002147984 */ /* 0x000fe80000000c00 */
[----:B------:R-:W-:Y:S04]  /*15d0*/  LDS.128 R12, [R2+0x500] ;  /* 0x00050000020c7984 */ /* 0x000fe80000000c00 */
[----:B------:R-:W-:Y:S04]  /*15e0*/  LDS.128 R24, [R2+0x600] ;  /* 0x0006000002187984 */ /* 0x000fe80000000c00 */
[----:B------:R-:W-:Y:S01]  /*15f0*/  LDS.128 R16, [R2+0x700] ;  /* 0x0007000002107984 */ /* 0x000fe20000000c00 */
[----:B------:R-:W-:Y:S01]  /*1600*/  IMAD.MOV.U32 R47, RZ, RZ, R74 ;  /* 0x000000ffff2f7224 */ /* 0x000fe200078e004a */
[----:B------:R-:W-:Y:S01]  /*1610*/  BAR.SYNC.DEFER_BLOCKING 0x0 ;  /* 0x0000000000007b1d */ /* 0x000fe20000010000 */
[----:B------:R-:W-:Y:S01]  /*1620*/  MOV R48, R60 ;  /* 0x0000003c00307202 */ /* 0x000fe20000000f00 */
[----:B------:R-:W-:Y:S01]  /*1630*/  IMAD.MOV.U32 R49, RZ, RZ, R62 ;  /* 0x000000ffff317224 */ /* 0x000fe200078e003e */
[----:B------:R-:W-:Y:S01]  /*1640*/  MOV R51, R78 ;  /* 0x0000004e00337202 */ /* 0x000fe20000000f00 */
[----:B------:R-:W-:Y:S01]  /*1650*/  IMAD.MOV.U32 R50, RZ, RZ, R76 ;  /* 0x000000ffff327224 */ /* 0x000fe200078e004c */
[----:B------:R-:W-:Y:S01]  /*1660*/  MOV R54, R80 ;  /* 0x0000005000367202 */ /* 0x000fe20000000f00 */
[----:B------:R-:W-:-:S02]  /*1670*/  IMAD.MOV.U32 R52, RZ, RZ, R64 ;  /* 0x000000ffff347224 */ /* 0x000fc400078e0040 */
[----:B------:R-:W-:Y:S02]  /*1680*/  IMAD.MOV.U32 R53, RZ, RZ, R66 ;  /* 0x000000ffff357224 */ /* 0x000fe400078e0042 */
[----:B------:R-:W-:Y:S01]  /*1690*/  IMAD.MOV.U32 R55, RZ, RZ, R82 ;  /* 0x000000ffff377224 */ /* 0x000fe200078e0052 */
[----:B------:R-:W-:Y:S01]  /*16a0*/  MOV R58, R77 ;  /* 0x0000004d003a7202 */ /* 0x000fe20000000f00 */
[----:B------:R-:W-:Y:S01]  /*16b0*/  IMAD.MOV.U32 R56, RZ, RZ, R61 ;  /* 0x000000ffff387224 */ /* 0x000fe200078e003d */
[----:B------:R1:W-:Y:S04]  /*16c0*/  STS.128 [R0+UR8], R44 ;  /* 0x0000002c00007988 */ /* 0x0003e80008000c08 */
[----:B------:R2:W-:Y:S04]  /*16d0*/  STS.128 [R0+UR8+0x800], R48 ;  /* 0x0008003000007988 */ /* 0x0005e80008000c08 */
[----:B------:R3:W-:Y:S01]  /*16e0*/  STS.128 [R0+UR8+0x1000], R52 ;  /* 0x0010003400007988 */ /* 0x0007e20008000c08 */
[----:B-1----:R-:W-:Y:S01]  /*16f0*/  IMAD.MOV.U32 R44, RZ, RZ, R68 ;  /* 0x000000ffff2c7224 */ /* 0x002fe200078e0044 */
[----:B------:R-:W-:Y:S01]  /*1700*/  MOV R45, R70 ;  /* 0x00000046002d7202 */ /* 0x000fe20000000f00 */
[----:B------:R-:W-:-:S02]  /*1710*/  IMAD.MOV.U32 R46, RZ, RZ, R84 ;  /* 0x000000ffff2e7224 */ /* 0x000fc400078e0054 */
[----:B------:R-:W-:Y:S01]  /*1720*/  IMAD.MOV.U32 R47, RZ, RZ, R86 ;  /* 0x000000ffff2f7224 */ /* 0x000fe200078e0056 */
[----:B--2---:R-:W-:Y:S01]  /*1730*/  MOV R48, R57 ;  /* 0x0000003900307202 */ /* 0x004fe20000000f00 */
[----:B------:R-:W-:Y:S01]  /*1740*/  IMAD.MOV.U32 R49, RZ, RZ, R59 ;  /* 0x000000ffff317224 */ /* 0x000fe200078e003b */
[----:B------:R-:W-:Y:S01]  /*1750*/  MOV R51, R75 ;  /* 0x0000004b00337202 */ /* 0x000fe20000000f00 */
[----:B------:R-:W-:Y:S01]  /*1760*/  IMAD.MOV.U32 R50, RZ, RZ, R73 ;  /* 0x000000ffff327224 */ /* 0x000fe200078e0049 */
[----:B------:R1:W-:Y:S01]  /*1770*/  STS.128 [R0+UR8+0x1800], R44 ;  /* 0x0018002c00007988 */ /* 0x0003e20008000c08 */
[----:B------:R-:W-:Y:S01]  /*1780*/  IMAD.MOV.U32 R57, RZ, RZ, R63 ;  /* 0x000000ffff397224 */ /* 0x000fe200078e003f */
[----:B---3--:R-:W-:Y:S01]  /*1790*/  MOV R53, R67 ;  /* 0x0000004300357202 */ /* 0x008fe20000000f00 */
[----:B------:R-:W-:Y:S02]  /*17a0*/  IMAD.MOV.U32 R59, RZ, RZ, R79 ;  /* 0x000000ffff3b7224 */ /* 0x000fe400078e004f */
[----:B------:R-:W-:-:S02]  /*17b0*/  IMAD.MOV.U32 R52, RZ, RZ, R65 ;  /* 0x000000ffff347224 */ /* 0x000fc400078e0041 */
[----:B------:R-:W-:Y:S02]  /*17c0*/  IMAD.MOV.U32 R54, RZ, RZ, R81 ;  /* 0x000000ffff367224 */ /* 0x000fe400078e0051 */
[----:B------:R-:W-:Y:S01]  /*17d0*/  IMAD.MOV.U32 R55, RZ, RZ, R83 ;  /* 0x000000ffff377224 */ /* 0x000fe200078e0053 */
[----:B------:R-:W-:Y:S01]  /*17e0*/  STS.128 [R3+UR8], R48 ;  /* 0x0000003003007988 */ /* 0x000fe20008000c08 */
[----:B-1----:R-:W-:Y:S01]  /*17f0*/  MOV R44, R69 ;  /* 0x00000045002c7202 */ /* 0x002fe20000000f00 */
[----:B------:R-:W-:Y:S01]  /*1800*/  IMAD.MOV.U32 R45, RZ, RZ, R71 ;  /* 0x000000ffff2d7224 */ /* 0x000fe200078e0047 */
[----:B------:R-:W-:Y:S01]  /*1810*/  MOV R47, R87 ;  /* 0x00000057002f7202 */ /* 0x000fe20000000f00 */
[----:B------:R-:W-:Y:S01]  /*1820*/  IMAD.MOV.U32 R46, RZ, RZ, R85 ;  /* 0x000000ffff2e7224 */ /* 0x000fe200078e0055 */
[----:B------:R-:W-:Y:S04]  /*1830*/  STS.128 [R3+UR8+0x800], R56 ;  /* 0x0008003803007988 */ /* 0x000fe80008000c08 */
[----:B------:R-:W-:Y:S04]  /*1840*/  STS.128 [R3+UR8+0x1000], R52 ;  /* 0x0010003403007988 */ /* 0x000fe80008000c08 */
[----:B------:R-:W-:Y:S01]  /*1850*/  STS.128 [R3+UR8+0x1800], R44 ;  /* 0x0018002c03007988 */ /* 0x000fe20008000c08 */
[----:B------:R-:W-:Y:S01]  /*1860*/  BAR.SYNC.DEFER_BLOCKING 0x0 ;  /* 0x0000000000007b1d */ /* 0x000fe20000010000 */
[----:B------:R-:W-:Y:S01]  /*1870*/  IMAD.MOV.U32 R76, RZ, RZ, R88 ;  /* 0x000000ffff4c7224 */ /* 0x000fe200078e0058 */
[----:B------:R-:W-:Y:S01]  /*1880*/  MOV R78, R104 ;  /* 0x00000068004e7202 */ /* 0x000fe20000000f00 */
[----:B------:R-:W-:-:S03]  /*1890*/  IMAD.MOV.U32 R77, RZ, RZ, R90 ;  /* 0x000000ffff4d7224 */ /* 0x000fc600078e005a */
[----:B------:R-:W1:Y:S04]  /*18a0*/  LDS.128 R72, [R2] ;  /* 0x0000000002487984 */ /* 0x000e680000000c00 */
        /* <DEDUP_REMOVED lines=9> */
[----:B------:R-:W-:Y:S01]  /*1940*/  IMAD.MOV.U32 R80, RZ, RZ, R92 ;  /* 0x000000ffff507224 */ /* 0x000fe200078e005c */
[----:B------:R-:W-:Y:S01]  /*1950*/  MOV R81, R94 ;  /* 0x0000005e00517202 */ /* 0x000fe20000000f00 */
[----:B------:R-:W-:-:S02]  /*1960*/  IMAD.MOV.U32 R82, RZ, RZ, R108 ;  /* 0x000000ffff527224 */ /* 0x000fc400078e006c */
[----:B------:R-:W-:Y:S01]  /*1970*/  IMAD.MOV.U32 R83, RZ, RZ, R110 ;  /* 0x000000ffff537224 */ /* 0x000fe200078e006e */
[----:B------:R-:W-:Y:S01]  /*1980*/  MOV R84, R96 ;  /* 0x0000006000547202 */ /* 0x000fe20000000f00 */
        /* <DEDUP_REMOVED lines=8> */
[----:B------:R-:W-:-:S02]  /*1a10*/  IMAD.MOV.U32 R97, RZ, RZ, R99 ;  /* 0x000000ffff617224 */ /* 0x000fc400078e0063 */
[----:B------:R-:W-:Y:S01]  /*1a20*/  IMAD.MOV.U32 R94, RZ, RZ, R109 ;  /* 0x000000ffff5e7224 */ /* 0x000fe200078e006d */
[----:B------:R2:W-:Y:S01]  /*1a30*/  STS.128 [R0+UR8], R76 ;  /* 0x0000004c00007988 */ /* 0x0005e20008000c08 */
[----:B------:R-:W-:-:S03]  /*1a40*/  IMAD.MOV.U32 R99, RZ, RZ, R115 ;  /* 0x000000ffff637224 */ /* 0x000fc600078e0073 */
[----:B------:R3:W-:Y:S01]  /*1a50*/  STS.128 [R0+UR8+0x800], R80 ;  /* 0x0008005000007988 */ /* 0x0007e20008000c08 */
[----:B--2---:R-:W-:Y:S01]  /*1a60*/  IMAD.MOV.U32 R76, RZ, RZ, R100 ;  /* 0x000000ffff4c7224 */ /* 0x004fe200078e0064 */
[----:B------:R-:W-:Y:S01]  /*1a70*/  MOV R78, R116 ;  /* 0x00000074004e7202 */ /* 0x000fe20000000f00 */
[----:B------:R-:W-:Y:S02]  /*1a80*/  IMAD.MOV.U32 R77, RZ, RZ, R102 ;  /* 0x000000ffff4d7224 */ /* 0x000fe400078e0066 */
[----:B------:R-:W-:Y:S01]  /*1a90*/  IMAD.MOV.U32 R79, RZ, RZ, R118 ;  /* 0x000000ffff4f7224 */ /* 0x000fe200078e0076 */
[----:B---3--:R-:W-:Y:S01]  /*1aa0*/  MOV R81, R91 ;  /* 0x0000005b00517202 */ /* 0x008fe20000000f00 */
[----:B------:R-:W-:Y:S02]  /*1ab0*/  IMAD.MOV.U32 R80, RZ, RZ, R89 ;  /* 0x000000ffff507224 */ /* 0x000fe400078e0059 */
[----:B------:R-:W-:Y:S01]  /*1ac0*/  IMAD.MOV.U32 R82, RZ, RZ, R105 ;  /* 0x000000ffff527224 */ /* 0x000fe200078e0069 */
[----:B------:R2:W-:Y:S01]  /*1ad0*/  STS.128 [R0+UR8+0x1800], R76 ;  /* 0x0018004c00007988 */ /* 0x0005e20008000c08 */
[----:B------:R-:W-:-:S03]  /*1ae0*/  IMAD.MOV.U32 R83, RZ, RZ, R107 ;  /* 0x000000ffff537224 */ /* 0x000fc600078e006b */
[----:B------:R-:W-:Y:S04]  /*1af0*/  STS.128 [R0+UR8+0x1000], R84 ;  /* 0x0010005400007988 */ /* 0x000fe80008000c08 */
[----:B------:R-:W-:Y:S01]  /*1b00*/  STS.128 [R3+UR8], R80 ;  /* 0x0000005003007988 */ /* 0x000fe20008000c08 */
[----:B--2---:R-:W-:Y:S01]  /*1b10*/  IMAD.MOV.U32 R76, RZ, RZ, R101 ;  /* 0x000000ffff4c7224 */ /* 0x004fe200078e0065 */
[----:B------:R-:W-:Y:S01]  /*1b20*/  MOV R77, R103 ;  /* 0x00000067004d7202 */ /* 0x000fe20000000f00 */
[----:B------:R-:W-:Y:S02]  /*1b30*/  IMAD.MOV.U32 R78, RZ, RZ, R117 ;  /* 0x000000ffff4e7224 */ /* 0x000fe400078e0075 */
[----:B------:R-:W-:Y:S01]  /*1b40*/  IMAD.MOV.U32 R79, RZ, RZ, R119 ;  /* 0x000000ffff4f7224 */ /* 0x000fe200078e0077 */
[----:B------:R-:W-:Y:S04]  /*1b50*/  STS.128 [R3+UR8+0x800], R92 ;  /* 0x0008005c03007988 */ /* 0x000fe80008000c08 */
[----:B------:R-:W-:Y:S04]  /*1b60*/  STS.128 [R3+UR8+0x1000], R96 ;  /* 0x0010006003007988 */ /* 0x000fe80008000c08 */
[----:B------:R-:W-:Y:S01]  /*1b70*/  STS.128 [R3+UR8+0x1800], R76 ;  /* 0x0018004c03007988 */ /* 0x000fe20008000c08 */
[----:B------:R-:W-:Y:S01]  /*1b80*/  BAR.SYNC.DEFER_BLOCKING 0x0 ;  /* 0x0000000000007b1d */ /* 0x000fe20000010000 */
[----:B------:R-:W-:Y:S01]  /*1b90*/  MOV R108, R120 ;  /* 0x00000078006c7202 */ /* 0x000fe20000000f00 */
[----:B------:R-:W-:Y:S01]  /*1ba0*/  IMAD.MOV.U32 R109, RZ, RZ, R122 ;  /* 0x000000ffff6d7224 */ /* 0x000fe200078e007a */
[----:B------:R-:W-:Y:S01]  /*1bb0*/  MOV R111, R138 ;  /* 0x0000008a006f7202 */ /* 0x000fe20000000f00 */
[----:B------:R-:W-:-:S02]  /*1bc0*/  IMAD.MOV.U32 R110, RZ, RZ, R136 ;  /* 0x000000ffff6e7224 */ /* 0x000fc400078e0088 */
[----:B------:R-:W2:Y:S04]  /*1bd0*/  LDS.128 R104, [R2] ;  /* 0x0000000002687984 */ /* 0x000ea80000000c00 */
[----:B------:R-:W-:Y:S04]  /*1be0*/  LDS.128 R100, [R2+0x100] ;  /* 0x0001000002647984 */ /* 0x000fe80000000c00 */
[----:B------:R-:W-:Y:S04]  /*1bf0*/  LDS.128 R88, [R2+0x200] ;  /* 0x0002000002587984 */ /* 0x000fe80000000c00 */
[----:B------:R-:W-:Y:S04]  /*1c00*/  LDS.128 R84, [R2+0x300] ;  /* 0x0003000002547984 */ /* 0x000fe80000000c00 */
[----:B------:R-:W-:Y:S04]  /*1c10*/  LDS.128 R96, [R2+0x400] ;  /* 0x0004000002607984 */ /* 0x000fe80000000c00 */
[----:B------:R-:W-:Y:S04]  /*1c20*/  LDS.128 R92, [R2+0x500] ;  /* 0x00050000025c7984 */ /* 0x000fe80000000c00 */
[----:B------:R-:W-:Y:S04]  /*1c30*/  LDS.128 R80, [R2+0x600] ;  /* 0x0006000002507984 */ /* 0x000fe80000000c00 */
[----:B------:R-:W-:Y:S01]  /*1c40*/  LDS.128 R76, [R2+0x700] ;  /* 0x00070000024c7984 */ /* 0x000fe20000000c00 */
[----:B------:R-:W-:Y:S01]  /*1c50*/  BAR.SYNC.DEFER_BLOCKING 0x0 ;  /* 0x0000000000007b1d */ /* 0x000fe20000010000 */
[----:B------:R-:W-:Y:S01]  /*1c60*/  IMAD.MOV.U32 R112, RZ, RZ, R124 ;  /* 0x000000ffff707224 */ /* 0x000fe200078e007c */
[----:B------:R-:W-:Y:S01]  /*1c70*/  MOV R114, R140 ;  /* 0x0000008c00727202 */ /* 0x000fe20000000f00 */
[----:B------:R-:W-:Y:S01]  /*1c80*/  IMAD.MOV.U32 R113, RZ, RZ, R126 ;  /* 0x000000ffff717224 */ /* 0x000fe200078e007e */
[----:B------:R-:W-:Y:S01]  /*1c90*/  MOV R117, R130 ;  /* 0x0000008200757202 */ /* 0x000fe20000000f00 */
[----:B------:R-:W-:-:S02]  /*1ca0*/  IMAD.MOV.U32 R115, RZ, RZ, R142 ;  /* 0x000000ffff737224 */ /* 0x000fc400078e008e */
[----:B------:R-:W-:Y:S02]  /*1cb0*/  IMAD.MOV.U32 R116, RZ, RZ, R128 ;  /* 0x000000ffff747224 */ /* 0x000fe400078e0080 */
[----:B------:R-:W-:Y:S02]  /*1cc0*/  IMAD.MOV.U32 R118, RZ, RZ, R144 ;  /* 0x000000ffff767224 */ /* 0x000fe400078e0090 */
[----:B------:R-:W-:Y:S02]  /*1cd0*/  IMAD.MOV.U32 R119, RZ, RZ, R146 ;  /* 0x000000ffff777224 */ /* 0x000fe400078e0092 */
[----:B------:R-:W-:Y:S02]  /*1ce0*/  IMAD.MOV.U32 R120, RZ, RZ, R125 ;  /* 0x000000ffff787224 */ /* 0x000fe400078e007d */
[----:B------:R-:W-:Y:S01]  /*1cf0*/  IMAD.MOV.U32 R122, RZ, RZ, R141 ;  /* 0x000000ffff7a7224 */ /* 0x000fe200078e008d */
[----:B------:R3:W-:Y:S04]  /*1d00*/  STS.128 [R0+UR8], R108 ;  /* 0x0000006c00007988 */ /* 0x0007e80008000c08 */
[----:B------:R4:W-:Y:S04]  /*1d10*/  STS.128 [R0+UR8+0x800], R112 ;  /* 0x0008007000007988 */ /* 0x0009e80008000c08 */
[----:B------:R5:W-:Y:S01]  /*1d20*/  STS.128 [R0+UR8+0x1000], R116 ;  /* 0x0010007400007988 */ /* 0x000be20008000c08 */
[----:B---3--:R-:W-:Y:S01]  /*1d30*/  MOV R108, R132 ;  /* 0x00000084006c7202 */ /* 0x008fe20000000f00 */
[----:B------:R-:W-:Y:S01]  /*1d40*/  IMAD.MOV.U32 R109, RZ, RZ, R134 ;  /* 0x000000ffff6d7224 */ /* 0x000fe200078e0086 */
[----:B------:R-:W-:Y:S01]  /*1d50*/  MOV R111, R150 ;  /* 0x00000096006f7202 */ /* 0x000fe20000000f00 */
[----:B------:R-:W-:Y:S01]  /*1d60*/  IMAD.MOV.U32 R110, RZ, RZ, R148 ;  /* 0x000000ffff6e7224 */ /* 0x000fe200078e0094 */
[----:B----4-:R-:W-:Y:S01]  /*1d70*/  MOV R114, R137 ;  /* 0x0000008900727202 */ /* 0x010fe20000000f00 */
[----:B------:R-:W-:Y:S01]  /*1d80*/  IMAD.MOV.U32 R112, RZ, RZ, R121 ;  /* 0x000000ffff707224 */ /* 0x000fe200078e0079 */
[----:B------:R-:W-:Y:S01]  /*1d90*/  MOV R121, R127 ;  /* 0x0000007f00797202 */ /* 0x000fe20000000f00 */
[----:B------:R-:W-:Y:S01]  /*1da0*/  IMAD.MOV.U32 R113, RZ, RZ, R123 ;  /* 0x000000ffff717224 */ /* 0x000fe200078e007b */
[----:B------:R3:W-:Y:S01]  /*1db0*/  STS.128 [R0+UR8+0x1800], R108 ;  /* 0x0018006c00007988 */ /* 0x0007e20008000c08 */
[----:B------:R-:W-:Y:S01]  /*1dc0*/  IMAD.MOV.U32 R115, RZ, RZ, R139 ;  /* 0x000000ffff737224 */ /* 0x000fe200078e008b */
[----:B-----5:R-:W-:Y:S01]  /*1dd0*/  MOV R116, R129 ;  /* 0x0000008100747202 */ /* 0x020fe20000000f00 */
[----:B------:R-:W-:Y:S01]  /*1de0*/  IMAD.MOV.U32 R123, RZ, RZ, R143 ;  /* 0x000000ffff7b7224 */ /* 0x000fe200078e008f */
[----:B------:R-:W-:Y:S01]  /*1df0*/  MOV R119, R147 ;  /* 0x0000009300777202 */ /* 0x000fe20000000f00 */
[----:B------:R-:W-:-:S02]  /*1e00*/  IMAD.MOV.U32 R117, RZ, RZ, R131 ;  /* 0x000000ffff757224 */ /* 0x000fc400078e0083 */
[----:B------:R-:W-:Y:S01]  /*1e10*/  IMAD.MOV.U32 R118, RZ, RZ, R145 ;  /* 0x000000ffff767224 */ /* 0x000fe200078e0091 */
[----:B------:R-:W-:Y:S01]  /*1e20*/  STS.128 [R3+UR8], R112 ;  /* 0x0000007003007988 */ /* 0x000fe20008000c08 */
[----:B---3--:R-:W-:Y:S01]  /*1e30*/  IMAD.MOV.U32 R108, RZ, RZ, R133 ;  /* 0x000000ffff6c7224 */ /* 0x008fe200078e0085 */
[----:B------:R-:W-:Y:S01]  /*1e40*/  MOV R110, R149 ;  /* 0x00000095006e7202 */ /* 0x000fe20000000f00 */
[----:B------:R-:W-:Y:S02]  /*1e50*/  IMAD.MOV.U32 R109, RZ, RZ, R135 ;  /* 0x000000ffff6d7224 */ /* 0x000fe400078e0087 */
[----:B------:R-:W-:Y:S01]  /*1e60*/  IMAD.MOV.U32 R111, RZ, RZ, R151 ;  /* 0x000000ffff6f7224 */ /* 0x000fe200078e0097 */
[----:B------:R-:W-:Y:S04]  /*1e70*/  STS.128 [R3+UR8+0x800], R120 ;  /* 0x0008007803007988 */ /* 0x000fe80008000c08 */
[----:B------:R-:W-:Y:S04]  /*1e80*/  STS.128 [R3+UR8+0x1000], R116 ;  /* 0x0010007403007988 */ /* 0x000fe80008000c08 */
[----:B------:R-:W-:Y:S01]  /*1e90*/  STS.128 [R3+UR8+0x1800], R108 ;  /* 0x0018006c03007988 */ /* 0x000fe20008000c08 */
[----:B------:R-:W-:Y:S06]  /*1ea0*/  BAR.SYNC.DEFER_BLOCKING 0x0 ;  /* 0x0000000000007b1d */ /* 0x000fec0000010000 */
[----:B------:R-:W3:Y:S04]  /*1eb0*/  LDS.128 R124, [R2] ;  /* 0x00000000027c7984 */ /* 0x000ee80000000c00 */
[----:B------:R-:W4:Y:S04]  /*1ec0*/  LDS.128 R128, [R2+0x100] ;  /* 0x0001000002807984 */ /* 0x000f280000000c00 */
[----:B------:R-:W5:Y:S04]  /*1ed0*/  LDS.128 R132, [R2+0x200] ;  /* 0x0002000002847984 */ /* 0x000f680000000c00 */
[----:B------:R-:W5:Y:S04]  /*1ee0*/  LDS.128 R108, [R2+0x300] ;  /* 0x00030000026c7984 */ /* 0x000f680000000c00 */
[----:B0-----:R-:W-:Y:S04]  /*1ef0*/  STG.E desc[UR10][R174.64], R36 ;  /* 0x00000024ae007986 */ /* 0x001fe8000c10190a */
[----:B------:R-:W-:Y:S04]  /*1f00*/  STG.E desc[UR10][R174.64+0x80], R38 ;  /* 0x00008026ae007986 */ /* 0x000fe8000c10190a */
[----:B-1----:R-:W-:Y:S04]  /*1f10*/  STG.E desc[UR10][R174.64+0x100], R72 ;  /* 0x00010048ae007986 */ /* 0x002fe8000c10190a */
[----:B------:R-:W-:Y:S04]  /*1f20*/  STG.E desc[UR10][R174.64+0x180], R74 ;  /* 0x0001804aae007986 */ /* 0x000fe8000c10190a */
[----:B--2---:R-:W-:Y:S04]  /*1f30*/  STG.E desc[UR10][R174.64+0x200], R104 ;  /* 0x00020068ae007986 */ /* 0x004fe8000c10190a */
[----:B------:R-:W-:Y:S04]  /*1f40*/  STG.E desc[UR10][R174.64+0x280], R106 ;  /* 0x0002806aae007986 */ /* 0x000fe8000c10190a */
[----:B---3--:R-:W-:Y:S04]  /*1f50*/  STG.E desc[UR10][R174.64+0x300], R124 ;  /* 0x0003007cae007986 */ /* 0x008fe8000c10190a */
[----:B------:R-:W-:Y:S04]  /*1f60*/  STG.E desc[UR10][R174.64+0x380], R126 ;  /* 0x0003807eae007986 */ /* 0x000fe8000c10190a */
[----:B------:R-:W-:Y:S04]  /*1f70*/  STG.E desc[UR10][R172.64], R40 ;  /* 0x00000028ac007986 */ /* 0x000fe8000c10190a */
[----:B------:R-:W-:Y:S04]  /*1f80*/  STG.E desc[UR10][R172.64+0x80], R42 ;  /* 0x0000802aac007986 */ /* 0x000fe8000c10190a */
[----:B------:R-:W-:Y:S04]  /*1f90*/  STG.E desc[UR10][R172.64+0x100], R68 ;  /* 0x00010044ac007986 */ /* 0x000fe8000c10190a */
[----:B------:R-:W-:Y:S04]  /*1fa0*/  STG.E desc[UR10][R172.64+0x180], R70 ;  /* 0x00018046ac007986 */ /* 0x000fe8000c10190a */
[----:B------:R-:W-:Y:S04]  /*1fb0*/  STG.E desc[UR10][R172.64+0x200], R100 ;  /* 0x00020064ac007986 */ /* 0x000fe8000c10190a */
[----:B------:R-:W-:Y:S04]  /*1fc0*/  STG.E desc[UR10][R172.64+0x280], R102 ;  /* 0x00028066ac007986 */ /* 0x000fe8000c10190a */
[----:B----4-:R-:W-:Y:S04]  /*1fd0*/  STG.E desc[UR10][R172.64+0x300], R128 ;  /* 0x00030080ac007986 */ /* 0x010fe8000c10190a */
[----:B------:R-:W-:Y:S04]  /*1fe0*/  STG.E desc[UR10][R172.64+0x380], R130 ;  /* 0x00038082ac007986 */ /* 0x000fe8000c10190a */
        /* <DEDUP_REMOVED lines=16> */
[----:B------:R-:W0:Y:S04]  /*20f0*/  LDS.128 R36, [R2+0x400] ;  /* 0x0004000002247984 */ /* 0x000e280000000c00 */
[----:B------:R-:W-:Y:S04]  /*2100*/  STG.E desc[UR10][R166.64], R32 ;  /* 0x00000020a6007986 */ /* 0x000fe8000c10190a */
[----:B------:R-:W-:Y:S04]  /*2110*/  STG.E desc[UR10][R166.64+0x80], R34 ;  /* 0x00008022a6007986 */ /* 0x000fe8000c10190a */
[----:B------:R-:W-:Y:S04]  /*2120*/  STG.E desc[UR10][R166.64+0x100], R60 ;  /* 0x0001003ca6007986 */ /* 0x000fe8000c10190a */
[----:B------:R-:W-:Y:S04]  /*2130*/  STG.E desc[UR10][R166.64+0x180], R62 ;  /* 0x0001803ea6007986 */ /* 0x000fe8000c10190a */
[----:B------:R-:W-:Y:S04]  /*2140*/  STG.E desc[UR10][R166.64+0x200], R88 ;  /* 0x00020058a6007986 */ /* 0x000fe8000c10190a */
[----:B------:R-:W-:Y:S04]  /*2150*/  STG.E desc[UR10][R166.64+0x280], R90 ;  /* 0x0002805aa6007986 */ /* 0x000fe8000c10190a */
[----:B-----5:R-:W-:Y:S04]  /*2160*/  STG.E desc[UR10][R166.64+0x300], R132 ;  /* 0x00030084a6007986 */ /* 0x020fe8000c10190a */
[----:B------:R-:W-:Y:S04]  /*2170*/  STG.E desc[UR10][R166.64+0x380], R134 ;  /* 0x00038086a6007986 */ /* 0x000fe8000c10190a */
[----:B------:R-:W1:Y:S04]  /*2180*/  LDS.128 R40, [R2+0x500] ;  /* 0x0005000002287984 */ /* 0x000e680000000c00 */
        /* <DEDUP_REMOVED lines=18> */
[----:B------:R-:W2:Y:S04]  /*22b0*/  LDS.128 R32, [R2+0x600] ;  /* 0x0006000002207984 */ /* 0x000ea80000000c00 */
[----:B------:R-:W3:Y:S04]  /*22c0*/  LDS.128 R28, [R2+0x700] ;  /* 0x00070000021c7984 */ /* 0x000ee80000000c00 */
        /* <DEDUP_REMOVED lines=12> */
[----:B0-----:R-:W-:Y:S04]  /*2390*/  STG.E desc[UR10][R158.64+0x300], R36 ;  /* 0x000300249e007986 */ /* 0x001fe8000c10190a */
[----:B------:R-:W-:Y:S04]  /*23a0*/  STG.E desc[UR10][R158.64+0x380], R38 ;  /* 0x000380269e007986 */ /* 0x000fe8000c10190a */
[----:B------:R-:W-:Y:S04]  /*23b0*/  STG.E desc[UR10][R156.64], R12 ;  /* 0x0000000c9c007986 */ /* 0x000fe8000c10190a */
[----:B------:R-:W-:Y:S04]  /*23c0*/  STG.E desc[UR10][R156.64+0x80], R14 ;  /* 0x0000800e9c007986 */ /* 0x000fe8000c10190a */
[----:B------:R-:W-:Y:S04]  /*23d0*/  STG.E desc[UR10][R156.64+0x100], R64 ;  /* 0x000100409c007986 */ /* 0x000fe8000c10190a */
[----:B------:R-:W-:Y:S04]  /*23e0*/  STG.E desc[UR10][R156.64+0x180], R66 ;  /* 0x000180429c007986 */ /* 0x000fe8000c10190a */
[----:B------:R-:W-:Y:S04]  /*23f0*/  STG.E desc[UR10][R156.64+0x200], R92 ;  /* 0x0002005c9c007986 */ /* 0x000fe8000c10190a */
[----:B------:R-:W-:Y:S04]  /*2400*/  STG.E desc[UR10][R156.64+0x280], R94 ;  /* 0x0002805e9c007986 */ /* 0x000fe8000c10190a */
[----:B-1----:R-:W-:Y:S04]  /*2410*/  STG.E desc[UR10][R156.64+0x300], R40 ;  /* 0x000300289c007986 */ /* 0x002fe8000c10190a */
        /* <DEDUP_REMOVED lines=23> */
[----:B--2---:R-:W-:Y:S04]  /*2590*/  STG.E desc[UR10][R10.64+0x300], R32 ;  /* 0x000300200a007986 */ /* 0x004fe8000c10190a */
[----:B------:R-:W-:Y:S04]  /*25a0*/  STG.E desc[UR10][R10.64+0x380], R34 ;  /* 0x000380220a007986 */ /* 0x000fe8000c10190a */
[----:B------:R-:W-:Y:S04]  /*25b0*/  STG.E desc[UR10][R8.64], R16 ;  /* 0x0000001008007986 */ /* 0x000fe8000c10190a */
[----:B------:R-:W-:Y:S04]  /*25c0*/  STG.E desc[UR10][R8.64+0x80], R18 ;  /* 0x0000801208007986 */ /* 0x000fe8000c10190a */
[----:B------:R-:W-:Y:S04]  /*25d0*/  STG.E desc[UR10][R8.64+0x100], R44 ;  /* 0x0001002c08007986 */ /* 0x000fe8000c10190a */
[----:B------:R-:W-:Y:S04]  /*25e0*/  STG.E desc[UR10][R8.64+0x180], R46 ;  /* 0x0001802e08007986 */ /* 0x000fe8000c10190a */
[----:B------:R-:W-:Y:S04]  /*25f0*/  STG.E desc[UR10][R8.64+0x200], R76 ;  /* 0x0002004c08007986 */ /* 0x000fe8000c10190a */
        /* <DEDUP_REMOVED lines=18> */
[----:B------:R-:W-:Y:S01]  /*2720*/  STG.E desc[UR10][R4.64+0x380], R31 ;  /* 0x0003801f04007986 */ /* 0x000fe2000c10190a */
[----:B------:R-:W-:Y:S05]  /*2730*/  EXIT ;  /* 0x000000000000794d */ /* 0x000fea0003800000 */
.L_x_0:
[----:B------:R-:W-:-:S00]  /*2740*/  BRA `(.L_x_0) ;  /* 0xfffffffc00fc7947 */ /* 0x000fc0000383ffff */
[----:B------:R-:W-:-:S00]  /*2750*/  NOP ;  /* 0x0000000000007918 */ /* 0x000fc00000000000 */
        /* <DEDUP_REMOVED lines=10> */
.L_x_1:


//--------------------- .nv.shared.gluon_mma      --------------------------
	.section	.nv.shared.gluon_mma,"aw",@nobits
	.sectionflags	@""
	.align	16
	.zero		1024


//--------------------- .nv.shared.reserved.0     --------------------------
	.section	.nv.shared.reserved.0,"aw",@nobits
	.weak		__nv_reservedSMEM_offset_0_alias
	.size		__nv_reservedSMEM_offset_0_alias, 0, 0
	.other		__nv_reservedSMEM_offset_0_alias,@"STO_CUDA_RESERVED_SHARED STV_DEFAULT"
__nv_reservedSMEM_offset_0_alias:
	.zero		0


//--------------------- .nv.constant0.gluon_mma   --------------------------
	.section	.nv.constant0.gluon_mma,"a",@progbits
	.sectionflags	@""
	.align	4
.nv.constant0.gluon_mma:
	.zero		568


//--------------------- SYMBOLS --------------------------

	.type		.nv.reservedSmem.offset0,@object
	.size		.nv.reservedSmem.offset0,0x4
